//
// Generated by NVIDIA NVVM Compiler
//
// Compiler Build ID: CL-36424714
// Cuda compilation tools, release 13.0, V13.0.88
// Based on NVVM 20.0.0
//

.version 9.0
.target sm_100
.address_size 64

	// .globl	dec_osc_batch_f32
// _ZZ17dec_osc_batch_f32E8s_prices has been demoted

.visible .entry dec_osc_batch_f32(
	.param .u64 .ptr .align 1 dec_osc_batch_f32_param_0,
	.param .u64 .ptr .align 1 dec_osc_batch_f32_param_1,
	.param .u64 .ptr .align 1 dec_osc_batch_f32_param_2,
	.param .u32 dec_osc_batch_f32_param_3,
	.param .u32 dec_osc_batch_f32_param_4,
	.param .u32 dec_osc_batch_f32_param_5,
	.param .u64 .ptr .align 1 dec_osc_batch_f32_param_6
)
{
	.reg .pred 	%p<48>;
	.reg .b32 	%r<110>;
	.reg .b32 	%f<290>;
	.reg .b64 	%rd<34>;
	// demoted variable
	.shared .align 4 .b8 _ZZ17dec_osc_batch_f32E8s_prices[8192];
	ld.param.u64 	%rd4, [dec_osc_batch_f32_param_0];
	ld.param.u64 	%rd5, [dec_osc_batch_f32_param_1];
	ld.param.u64 	%rd6, [dec_osc_batch_f32_param_2];
	ld.param.u32 	%r41, [dec_osc_batch_f32_param_4];
	ld.param.u64 	%rd7, [dec_osc_batch_f32_param_6];
	cvta.to.global.u64 	%rd1, %rd7;
	cvta.to.global.u64 	%rd2, %rd4;
	mov.u32 	%r1, %ntid.x;
	add.s32 	%r43, %r1, %r41;
	add.s32 	%r44, %r43, -1;
	div.u32 	%r45, %r44, %r1;
	mov.u32 	%r2, %ctaid.x;
	setp.ge.u32 	%p2, %r2, %r45;
	mov.f32 	%f251, 0f00000000;
	mov.f32 	%f252, 0f00000000;
	mov.f32 	%f253, 0f00000000;
	mov.f32 	%f254, 0f00000000;
	mov.f32 	%f255, 0f00000000;
	mov.f32 	%f256, 0f00000000;
	mov.f32 	%f257, 0f00000000;
	mov.f32 	%f286, 0f00000000;
	mov.f32 	%f287, 0f00000000;
	@%p2 bra 	$L__BB0_30;
	mov.u32 	%r3, %tid.x;
	mad.lo.s32 	%r4, %r2, %r1, %r3;
	setp.ge.s32 	%p4, %r4, %r41;
	mov.pred 	%p47, 0;
	mov.b32 	%r102, 0;
	@%p4 bra 	$L__BB0_16;
	ld.param.u32 	%r93, [dec_osc_batch_f32_param_5];
	ld.param.u32 	%r88, [dec_osc_batch_f32_param_3];
	cvta.to.global.u64 	%rd8, %rd5;
	mul.wide.s32 	%rd9, %r4, 4;
	add.s64 	%rd10, %rd8, %rd9;
	ld.global.nc.u32 	%r5, [%rd10];
	cvta.to.global.u64 	%rd11, %rd6;
	add.s64 	%rd12, %rd11, %rd9;
	ld.global.nc.f32 	%f1, [%rd12];
	mul.lo.s32 	%r102, %r88, %r4;
	add.s32 	%r47, %r93, 2;
	min.s32 	%r7, %r47, %r88;
	setp.lt.s32 	%p5, %r7, 1;
	@%p5 bra 	$L__BB0_14;
	and.b32  	%r8, %r7, 7;
	setp.lt.u32 	%p6, %r7, 8;
	mov.b32 	%r100, 0;
	@%p6 bra 	$L__BB0_6;
	and.b32  	%r100, %r7, 2147483640;
	mov.b32 	%r98, 0;
$L__BB0_5:
	.pragma "nounroll";
	add.s32 	%r50, %r98, %r102;
	mul.wide.s32 	%rd13, %r50, 4;
	add.s64 	%rd14, %rd1, %rd13;
	mov.b32 	%r51, 2147483647;
	st.global.u32 	[%rd14], %r51;
	st.global.u32 	[%rd14+4], %r51;
	st.global.u32 	[%rd14+8], %r51;
	st.global.u32 	[%rd14+12], %r51;
	st.global.u32 	[%rd14+16], %r51;
	st.global.u32 	[%rd14+20], %r51;
	st.global.u32 	[%rd14+24], %r51;
	st.global.u32 	[%rd14+28], %r51;
	add.s32 	%r98, %r98, 8;
	setp.ne.s32 	%p7, %r98, %r100;
	@%p7 bra 	$L__BB0_5;
$L__BB0_6:
	setp.eq.s32 	%p8, %r8, 0;
	@%p8 bra 	$L__BB0_14;
	and.b32  	%r13, %r7, 3;
	setp.lt.u32 	%p9, %r8, 4;
	@%p9 bra 	$L__BB0_9;
	add.s32 	%r52, %r100, %r102;
	mul.wide.s32 	%rd15, %r52, 4;
	add.s64 	%rd16, %rd1, %rd15;
	mov.b32 	%r53, 2147483647;
	st.global.u32 	[%rd16], %r53;
	st.global.u32 	[%rd16+4], %r53;
	st.global.u32 	[%rd16+8], %r53;
	st.global.u32 	[%rd16+12], %r53;
	add.s32 	%r100, %r100, 4;
$L__BB0_9:
	setp.eq.s32 	%p10, %r13, 0;
	@%p10 bra 	$L__BB0_14;
	setp.eq.s32 	%p11, %r13, 1;
	@%p11 bra 	$L__BB0_12;
	add.s32 	%r54, %r100, %r102;
	mul.wide.s32 	%rd17, %r54, 4;
	add.s64 	%rd18, %rd1, %rd17;
	mov.b32 	%r55, 2147483647;
	st.global.u32 	[%rd18], %r55;
	st.global.u32 	[%rd18+4], %r55;
	add.s32 	%r100, %r100, 2;
$L__BB0_12:
	and.b32  	%r56, %r7, 1;
	setp.eq.b32 	%p12, %r56, 1;
	not.pred 	%p13, %p12;
	@%p13 bra 	$L__BB0_14;
	add.s32 	%r57, %r100, %r102;
	mul.wide.s32 	%rd19, %r57, 4;
	add.s64 	%rd20, %rd1, %rd19;
	mov.b32 	%r58, 2147483647;
	st.global.u32 	[%rd20], %r58;
$L__BB0_14:
	ld.param.u32 	%r94, [dec_osc_batch_f32_param_5];
	ld.param.u32 	%r89, [dec_osc_batch_f32_param_3];
	setp.lt.s32 	%p15, %r5, 2;
	setp.gt.s32 	%p16, %r5, %r89;
	setp.lt.s32 	%p17, %r94, 0;
	or.pred  	%p18, %p15, %p17;
	or.pred  	%p19, %p18, %p16;
	setp.le.s32 	%p20, %r89, %r94;
	or.pred  	%p21, %p20, %p19;
	sub.s32 	%r59, %r89, %r94;
	setp.lt.s32 	%p22, %r59, 2;
	or.pred  	%p23, %p21, %p22;
	@%p23 bra 	$L__BB0_16;
	ld.param.u32 	%r95, [dec_osc_batch_f32_param_5];
	cvt.rn.f32.u32 	%f72, %r5;
	mul.f32 	%f73, %f72, 0f3F000000;
	max.f32 	%f74, %f72, 0f3F800000;
	mov.f32 	%f75, 0f3FB504F3;
	div.rn.f32 	%f76, %f75, %f74;
	add.f32 	%f77, %f76, %f76;
	cvt.rni.f32.f32 	%f78, %f77;
	cvt.rzi.s32.f32 	%r60, %f78;
	fma.rn.f32 	%f79, %f78, 0fBF000000, %f76;
	mul.rn.f32 	%f80, %f79, %f79;
	fma.rn.f32 	%f81, %f80, 0fBF17ACC9, 0f40233590;
	fma.rn.f32 	%f82, %f80, 0f3E684E12, 0fBFAAD2E0;
	fma.rn.f32 	%f83, %f81, %f80, 0fC0A55DF6;
	fma.rn.f32 	%f84, %f82, %f80, 0f4081E0CF;
	fma.rn.f32 	%f85, %f80, %f79, 0f00000000;
	fma.rn.f32 	%f86, %f84, %f80, 0fC09DE9E6;
	fma.rn.f32 	%f87, %f83, %f85, 0f00000000;
	fma.rn.f32 	%f88, %f86, %f80, 0f3F800000;
	fma.rn.f32 	%f89, %f79, 0f40490FDB, %f87;
	and.b32  	%r61, %r60, 1;
	setp.eq.b32 	%p25, %r61, 1;
	selp.f32 	%f90, %f88, %f89, %p25;
	selp.f32 	%f91, %f89, %f88, %p25;
	and.b32  	%r62, %r60, 2;
	setp.eq.s32 	%p26, %r62, 0;
	neg.f32 	%f92, %f90;
	selp.f32 	%f93, %f90, %f92, %p26;
	add.s32 	%r63, %r60, 1;
	and.b32  	%r64, %r63, 2;
	setp.eq.s32 	%p27, %r64, 0;
	mov.f32 	%f94, 0f00000000;
	sub.f32 	%f95, %f94, %f91;
	selp.f32 	%f96, %f91, %f95, %p27;
	cvt.rzi.f32.f32 	%f97, %f76;
	setp.eq.f32 	%p28, %f76, %f97;
	mul.rn.f32 	%f98, %f76, %f94;
	selp.f32 	%f99, %f98, %f93, %p28;
	abs.f32 	%f100, %f76;
	setp.gt.f32 	%p29, %f100, 0f4B800000;
	mov.f32 	%f101, 0f3F800000;
	add.rn.f32 	%f102, %f99, %f101;
	selp.f32 	%f103, %f102, %f96, %p29;
	add.f32 	%f104, %f99, 0fBF800000;
	div.rn.f32 	%f105, %f104, %f103;
	add.f32 	%f106, %f105, 0f3F800000;
	fma.rn.f32 	%f107, %f106, 0fBF000000, 0f3F800000;
	mul.f32 	%f257, %f107, %f107;
	sub.f32 	%f108, %f101, %f106;
	add.f32 	%f256, %f108, %f108;
	mul.f32 	%f255, %f108, %f108;
	max.f32 	%f109, %f73, 0f3F800000;
	div.rn.f32 	%f110, %f75, %f109;
	add.f32 	%f111, %f110, %f110;
	cvt.rni.f32.f32 	%f112, %f111;
	cvt.rzi.s32.f32 	%r65, %f112;
	fma.rn.f32 	%f113, %f112, 0fBF000000, %f110;
	mul.rn.f32 	%f114, %f113, %f113;
	fma.rn.f32 	%f115, %f114, 0fBF17ACC9, 0f40233590;
	fma.rn.f32 	%f116, %f114, 0f3E684E12, 0fBFAAD2E0;
	fma.rn.f32 	%f117, %f115, %f114, 0fC0A55DF6;
	fma.rn.f32 	%f118, %f116, %f114, 0f4081E0CF;
	fma.rn.f32 	%f119, %f114, %f113, 0f00000000;
	fma.rn.f32 	%f120, %f118, %f114, 0fC09DE9E6;
	fma.rn.f32 	%f121, %f117, %f119, 0f00000000;
	fma.rn.f32 	%f122, %f120, %f114, 0f3F800000;
	fma.rn.f32 	%f123, %f113, 0f40490FDB, %f121;
	and.b32  	%r66, %r65, 1;
	setp.eq.b32 	%p30, %r66, 1;
	selp.f32 	%f124, %f122, %f123, %p30;
	selp.f32 	%f125, %f123, %f122, %p30;
	and.b32  	%r67, %r65, 2;
	setp.eq.s32 	%p31, %r67, 0;
	neg.f32 	%f126, %f124;
	selp.f32 	%f127, %f124, %f126, %p31;
	add.s32 	%r68, %r65, 1;
	and.b32  	%r69, %r68, 2;
	setp.eq.s32 	%p32, %r69, 0;
	sub.f32 	%f128, %f94, %f125;
	selp.f32 	%f129, %f125, %f128, %p32;
	cvt.rzi.f32.f32 	%f130, %f110;
	setp.eq.f32 	%p33, %f110, %f130;
	mul.rn.f32 	%f131, %f110, %f94;
	selp.f32 	%f132, %f131, %f127, %p33;
	abs.f32 	%f133, %f110;
	setp.gt.f32 	%p34, %f133, 0f4B800000;
	add.rn.f32 	%f134, %f132, %f101;
	selp.f32 	%f135, %f134, %f129, %p34;
	add.f32 	%f136, %f132, 0fBF800000;
	div.rn.f32 	%f137, %f136, %f135;
	add.f32 	%f138, %f137, 0f3F800000;
	fma.rn.f32 	%f139, %f138, 0fBF000000, 0f3F800000;
	mul.f32 	%f254, %f139, %f139;
	sub.f32 	%f140, %f101, %f138;
	add.f32 	%f253, %f140, %f140;
	mul.f32 	%f252, %f140, %f140;
	mul.f32 	%f251, %f1, 0f42C80000;
	mul.wide.u32 	%rd21, %r95, 4;
	add.s64 	%rd22, %rd2, %rd21;
	ld.global.nc.f32 	%f286, [%rd22];
	ld.global.nc.f32 	%f287, [%rd22+4];
	mov.pred 	%p47, -1;
$L__BB0_16:
	ld.param.u32 	%r96, [dec_osc_batch_f32_param_5];
	ld.param.u32 	%r90, [dec_osc_batch_f32_param_3];
	add.s32 	%r104, %r96, 2;
	setp.ge.s32 	%p35, %r104, %r90;
	@%p35 bra 	$L__BB0_30;
	neg.f32 	%f20, %f255;
	neg.f32 	%f21, %f252;
	mov.f32 	%f289, 0f00000000;
	mov.b32 	%r103, 0;
	not.pred 	%p39, %p47;
	mov.f32 	%f288, %f289;
	mov.f32 	%f285, %f287;
	mov.f32 	%f284, %f286;
$L__BB0_18:
	mov.u32 	%r21, %r104;
	ld.param.u32 	%r97, [dec_osc_batch_f32_param_5];
	ld.param.u32 	%r91, [dec_osc_batch_f32_param_3];
	shl.b32 	%r71, %r103, 11;
	add.s32 	%r72, %r71, %r97;
	add.s32 	%r73, %r72, 2050;
	min.s32 	%r74, %r91, %r73;
	sub.s32 	%r75, %r74, %r72;
	add.s32 	%r22, %r75, -2;
	add.s32 	%r104, %r21, 2048;
	min.s32 	%r76, %r91, %r104;
	sub.s32 	%r24, %r76, %r21;
	setp.ge.s32 	%p36, %r3, %r24;
	@%p36 bra 	$L__BB0_21;
	mov.u32 	%r105, %r3;
$L__BB0_20:
	ld.param.u64 	%rd31, [dec_osc_batch_f32_param_0];
	add.s32 	%r77, %r105, %r21;
	cvta.to.global.u64 	%rd23, %rd31;
	mul.wide.s32 	%rd24, %r77, 4;
	add.s64 	%rd25, %rd23, %rd24;
	ld.global.nc.f32 	%f142, [%rd25];
	shl.b32 	%r78, %r105, 2;
	mov.u32 	%r79, _ZZ17dec_osc_batch_f32E8s_prices;
	add.s32 	%r80, %r79, %r78;
	st.shared.f32 	[%r80], %f142;
	add.s32 	%r105, %r105, %r1;
	setp.lt.s32 	%p37, %r105, %r24;
	@%p37 bra 	$L__BB0_20;
$L__BB0_21:
	bar.sync 	0;
	setp.lt.s32 	%p38, %r24, 1;
	or.pred  	%p40, %p39, %p38;
	@%p40 bra 	$L__BB0_29;
	add.s32 	%r27, %r21, %r102;
	and.b32  	%r28, %r22, 3;
	add.s32 	%r82, %r22, -1;
	setp.lt.u32 	%p41, %r82, 3;
	mov.b32 	%r109, 0;
	mov.f32 	%f277, %f289;
	mov.f32 	%f276, %f287;
	mov.f32 	%f275, %f285;
	@%p41 bra 	$L__BB0_25;
	and.b32  	%r109, %r22, -4;
	mov.u32 	%r84, _ZZ17dec_osc_batch_f32E8s_prices;
	add.s32 	%r107, %r84, 8;
	neg.s32 	%r108, %r109;
	mov.u32 	%r106, %r27;
	mov.f32 	%f277, %f289;
	mov.f32 	%f276, %f287;
	mov.f32 	%f275, %f285;
$L__BB0_24:
	ld.param.u64 	%rd32, [dec_osc_batch_f32_param_6];
	ld.shared.f32 	%f144, [%r107+-8];
	add.f32 	%f145, %f275, %f275;
	sub.f32 	%f146, %f144, %f145;
	add.f32 	%f147, %f284, %f146;
	mul.f32 	%f148, %f286, %f20;
	fma.rn.f32 	%f149, %f256, %f276, %f148;
	fma.rn.f32 	%f150, %f257, %f147, %f149;
	sub.f32 	%f151, %f144, %f150;
	sub.f32 	%f152, %f275, %f276;
	sub.f32 	%f153, %f284, %f286;
	add.f32 	%f154, %f152, %f152;
	sub.f32 	%f155, %f151, %f154;
	add.f32 	%f156, %f153, %f155;
	mul.f32 	%f157, %f288, %f21;
	fma.rn.f32 	%f158, %f253, %f277, %f157;
	fma.rn.f32 	%f159, %f254, %f156, %f158;
	div.rn.f32 	%f160, %f159, %f144;
	mul.f32 	%f161, %f251, %f160;
	cvta.to.global.u64 	%rd26, %rd32;
	mul.wide.s32 	%rd27, %r106, 4;
	add.s64 	%rd28, %rd26, %rd27;
	st.global.f32 	[%rd28], %f161;
	ld.shared.f32 	%f162, [%r107+-4];
	add.f32 	%f163, %f144, %f144;
	sub.f32 	%f164, %f162, %f163;
	add.f32 	%f165, %f275, %f164;
	mul.f32 	%f166, %f276, %f20;
	fma.rn.f32 	%f167, %f256, %f150, %f166;
	fma.rn.f32 	%f168, %f257, %f165, %f167;
	sub.f32 	%f169, %f162, %f168;
	add.f32 	%f170, %f151, %f151;
	sub.f32 	%f171, %f169, %f170;
	add.f32 	%f172, %f152, %f171;
	mul.f32 	%f173, %f277, %f21;
	fma.rn.f32 	%f174, %f253, %f159, %f173;
	fma.rn.f32 	%f175, %f254, %f172, %f174;
	div.rn.f32 	%f176, %f175, %f162;
	mul.f32 	%f177, %f251, %f176;
	st.global.f32 	[%rd28+4], %f177;
	ld.shared.f32 	%f284, [%r107];
	add.f32 	%f178, %f162, %f162;
	sub.f32 	%f179, %f284, %f178;
	add.f32 	%f180, %f144, %f179;
	mul.f32 	%f181, %f150, %f20;
	fma.rn.f32 	%f182, %f256, %f168, %f181;
	fma.rn.f32 	%f286, %f257, %f180, %f182;
	sub.f32 	%f183, %f284, %f286;
	add.f32 	%f184, %f169, %f169;
	sub.f32 	%f185, %f183, %f184;
	add.f32 	%f186, %f151, %f185;
	mul.f32 	%f187, %f159, %f21;
	fma.rn.f32 	%f188, %f253, %f175, %f187;
	fma.rn.f32 	%f288, %f254, %f186, %f188;
	div.rn.f32 	%f189, %f288, %f284;
	mul.f32 	%f190, %f251, %f189;
	st.global.f32 	[%rd28+8], %f190;
	ld.shared.f32 	%f275, [%r107+4];
	add.f32 	%f191, %f284, %f284;
	sub.f32 	%f192, %f275, %f191;
	add.f32 	%f193, %f162, %f192;
	mul.f32 	%f194, %f168, %f20;
	fma.rn.f32 	%f195, %f256, %f286, %f194;
	fma.rn.f32 	%f276, %f257, %f193, %f195;
	sub.f32 	%f196, %f275, %f276;
	add.f32 	%f197, %f183, %f183;
	sub.f32 	%f198, %f196, %f197;
	add.f32 	%f199, %f169, %f198;
	mul.f32 	%f200, %f175, %f21;
	fma.rn.f32 	%f201, %f253, %f288, %f200;
	fma.rn.f32 	%f277, %f254, %f199, %f201;
	div.rn.f32 	%f202, %f277, %f275;
	mul.f32 	%f203, %f251, %f202;
	st.global.f32 	[%rd28+12], %f203;
	add.s32 	%r108, %r108, 4;
	add.s32 	%r107, %r107, 16;
	add.s32 	%r106, %r106, 4;
	setp.ne.s32 	%p42, %r108, 0;
	@%p42 bra 	$L__BB0_24;
$L__BB0_25:
	setp.eq.s32 	%p43, %r28, 0;
	mov.f32 	%f285, %f275;
	mov.f32 	%f287, %f276;
	mov.f32 	%f289, %f277;
	@%p43 bra 	$L__BB0_29;
	ld.param.u64 	%rd33, [dec_osc_batch_f32_param_6];
	shl.b32 	%r85, %r109, 2;
	mov.u32 	%r86, _ZZ17dec_osc_batch_f32E8s_prices;
	add.s32 	%r38, %r86, %r85;
	ld.shared.f32 	%f52, [%r38];
	add.f32 	%f204, %f275, %f275;
	sub.f32 	%f205, %f52, %f204;
	add.f32 	%f206, %f284, %f205;
	mul.f32 	%f207, %f286, %f20;
	fma.rn.f32 	%f208, %f256, %f276, %f207;
	fma.rn.f32 	%f53, %f257, %f206, %f208;
	sub.f32 	%f54, %f52, %f53;
	sub.f32 	%f55, %f275, %f276;
	sub.f32 	%f209, %f284, %f286;
	add.f32 	%f210, %f55, %f55;
	sub.f32 	%f211, %f54, %f210;
	add.f32 	%f212, %f209, %f211;
	mul.f32 	%f213, %f288, %f21;
	fma.rn.f32 	%f214, %f253, %f277, %f213;
	fma.rn.f32 	%f56, %f254, %f212, %f214;
	div.rn.f32 	%f215, %f56, %f52;
	mul.f32 	%f216, %f251, %f215;
	add.s32 	%r87, %r27, %r109;
	cvta.to.global.u64 	%rd29, %rd33;
	mul.wide.s32 	%rd30, %r87, 4;
	add.s64 	%rd3, %rd29, %rd30;
	st.global.f32 	[%rd3], %f216;
	setp.eq.s32 	%p44, %r28, 1;
	mov.f32 	%f284, %f275;
	mov.f32 	%f285, %f52;
	mov.f32 	%f286, %f276;
	mov.f32 	%f287, %f53;
	mov.f32 	%f288, %f277;
	mov.f32 	%f289, %f56;
	@%p44 bra 	$L__BB0_29;
	ld.shared.f32 	%f285, [%r38+4];
	add.f32 	%f217, %f52, %f52;
	sub.f32 	%f218, %f285, %f217;
	add.f32 	%f219, %f275, %f218;
	mul.f32 	%f220, %f276, %f20;
	fma.rn.f32 	%f221, %f256, %f53, %f220;
	fma.rn.f32 	%f287, %f257, %f219, %f221;
	sub.f32 	%f59, %f285, %f287;
	add.f32 	%f222, %f54, %f54;
	sub.f32 	%f223, %f59, %f222;
	add.f32 	%f224, %f55, %f223;
	mul.f32 	%f225, %f277, %f21;
	fma.rn.f32 	%f226, %f253, %f56, %f225;
	fma.rn.f32 	%f289, %f254, %f224, %f226;
	div.rn.f32 	%f227, %f289, %f285;
	mul.f32 	%f228, %f251, %f227;
	st.global.f32 	[%rd3+4], %f228;
	setp.eq.s32 	%p45, %r28, 2;
	mov.f32 	%f284, %f52;
	mov.f32 	%f286, %f53;
	mov.f32 	%f288, %f56;
	@%p45 bra 	$L__BB0_29;
	ld.shared.f32 	%f61, [%r38+8];
	add.f32 	%f229, %f285, %f285;
	sub.f32 	%f230, %f61, %f229;
	add.f32 	%f231, %f52, %f230;
	mul.f32 	%f232, %f53, %f20;
	fma.rn.f32 	%f233, %f256, %f287, %f232;
	fma.rn.f32 	%f62, %f257, %f231, %f233;
	sub.f32 	%f234, %f61, %f62;
	add.f32 	%f235, %f59, %f59;
	sub.f32 	%f236, %f234, %f235;
	add.f32 	%f237, %f54, %f236;
	mul.f32 	%f238, %f56, %f21;
	fma.rn.f32 	%f239, %f253, %f289, %f238;
	fma.rn.f32 	%f63, %f254, %f237, %f239;
	div.rn.f32 	%f240, %f63, %f61;
	mul.f32 	%f241, %f251, %f240;
	st.global.f32 	[%rd3+8], %f241;
	mov.f32 	%f284, %f285;
	mov.f32 	%f285, %f61;
	mov.f32 	%f286, %f287;
	mov.f32 	%f287, %f62;
	mov.f32 	%f288, %f289;
	mov.f32 	%f289, %f63;
$L__BB0_29:
	ld.param.u32 	%r92, [dec_osc_batch_f32_param_3];
	bar.sync 	0;
	setp.lt.s32 	%p46, %r104, %r92;
	add.s32 	%r103, %r103, 1;
	@%p46 bra 	$L__BB0_18;
$L__BB0_30:
	ret;

}
	// .globl	dec_osc_many_series_one_param_time_major_f32
.visible .entry dec_osc_many_series_one_param_time_major_f32(
	.param .u64 .ptr .align 1 dec_osc_many_series_one_param_time_major_f32_param_0,
	.param .u64 .ptr .align 1 dec_osc_many_series_one_param_time_major_f32_param_1,
	.param .u32 dec_osc_many_series_one_param_time_major_f32_param_2,
	.param .u32 dec_osc_many_series_one_param_time_major_f32_param_3,
	.param .u32 dec_osc_many_series_one_param_time_major_f32_param_4,
	.param .f32 dec_osc_many_series_one_param_time_major_f32_param_5,
	.param .u64 .ptr .align 1 dec_osc_many_series_one_param_time_major_f32_param_6
)
{
	.reg .pred 	%p<35>;
	.reg .b32 	%r<91>;
	.reg .b32 	%f<204>;
	.reg .b64 	%rd<48>;

	ld.param.u64 	%rd5, [dec_osc_many_series_one_param_time_major_f32_param_0];
	ld.param.u64 	%rd4, [dec_osc_many_series_one_param_time_major_f32_param_1];
	ld.param.u32 	%r36, [dec_osc_many_series_one_param_time_major_f32_param_2];
	ld.param.u32 	%r37, [dec_osc_many_series_one_param_time_major_f32_param_3];
	ld.param.u32 	%r38, [dec_osc_many_series_one_param_time_major_f32_param_4];
	ld.param.f32 	%f39, [dec_osc_many_series_one_param_time_major_f32_param_5];
	ld.param.u64 	%rd6, [dec_osc_many_series_one_param_time_major_f32_param_6];
	cvta.to.global.u64 	%rd1, %rd6;
	cvta.to.global.u64 	%rd2, %rd5;
	mov.u32 	%r39, %ctaid.x;
	mov.u32 	%r40, %ntid.x;
	mov.u32 	%r41, %tid.x;
	mad.lo.s32 	%r1, %r39, %r40, %r41;
	setp.ge.s32 	%p1, %r1, %r36;
	@%p1 bra 	$L__BB1_24;
	setp.lt.s32 	%p2, %r37, 1;
	@%p2 bra 	$L__BB1_13;
	and.b32  	%r2, %r37, 7;
	setp.lt.u32 	%p3, %r37, 8;
	mov.b32 	%r83, 0;
	@%p3 bra 	$L__BB1_5;
	ld.param.u32 	%r69, [dec_osc_many_series_one_param_time_major_f32_param_2];
	and.b32  	%r83, %r37, 2147483640;
	neg.s32 	%r81, %r83;
	shl.b32 	%r5, %r69, 3;
	mov.u32 	%r80, %r1;
$L__BB1_4:
	.pragma "nounroll";
	ld.param.u32 	%r70, [dec_osc_many_series_one_param_time_major_f32_param_2];
	mul.wide.s32 	%rd7, %r80, 4;
	add.s64 	%rd8, %rd1, %rd7;
	mov.b32 	%r43, 2147483647;
	st.global.u32 	[%rd8], %r43;
	mul.wide.s32 	%rd9, %r70, 4;
	add.s64 	%rd10, %rd8, %rd9;
	st.global.u32 	[%rd10], %r43;
	add.s64 	%rd11, %rd10, %rd9;
	st.global.u32 	[%rd11], %r43;
	add.s64 	%rd12, %rd11, %rd9;
	st.global.u32 	[%rd12], %r43;
	add.s64 	%rd13, %rd12, %rd9;
	st.global.u32 	[%rd13], %r43;
	add.s64 	%rd14, %rd13, %rd9;
	st.global.u32 	[%rd14], %r43;
	add.s64 	%rd15, %rd14, %rd9;
	st.global.u32 	[%rd15], %r43;
	add.s64 	%rd16, %rd15, %rd9;
	st.global.u32 	[%rd16], %r43;
	add.s32 	%r81, %r81, 8;
	add.s32 	%r80, %r80, %r5;
	setp.ne.s32 	%p4, %r81, 0;
	@%p4 bra 	$L__BB1_4;
$L__BB1_5:
	setp.eq.s32 	%p5, %r2, 0;
	@%p5 bra 	$L__BB1_13;
	and.b32  	%r11, %r37, 3;
	setp.lt.u32 	%p6, %r2, 4;
	@%p6 bra 	$L__BB1_8;
	ld.param.u32 	%r71, [dec_osc_many_series_one_param_time_major_f32_param_2];
	mad.lo.s32 	%r44, %r83, %r71, %r1;
	mul.wide.s32 	%rd17, %r44, 4;
	add.s64 	%rd18, %rd1, %rd17;
	mov.b32 	%r45, 2147483647;
	st.global.u32 	[%rd18], %r45;
	mul.wide.s32 	%rd19, %r71, 4;
	add.s64 	%rd20, %rd18, %rd19;
	st.global.u32 	[%rd20], %r45;
	add.s64 	%rd21, %rd20, %rd19;
	st.global.u32 	[%rd21], %r45;
	add.s64 	%rd22, %rd21, %rd19;
	st.global.u32 	[%rd22], %r45;
	add.s32 	%r83, %r83, 4;
$L__BB1_8:
	setp.eq.s32 	%p7, %r11, 0;
	@%p7 bra 	$L__BB1_13;
	setp.eq.s32 	%p8, %r11, 1;
	@%p8 bra 	$L__BB1_11;
	ld.param.u32 	%r72, [dec_osc_many_series_one_param_time_major_f32_param_2];
	mad.lo.s32 	%r46, %r83, %r72, %r1;
	mul.wide.s32 	%rd23, %r46, 4;
	add.s64 	%rd24, %rd1, %rd23;
	mov.b32 	%r47, 2147483647;
	st.global.u32 	[%rd24], %r47;
	mul.wide.s32 	%rd25, %r72, 4;
	add.s64 	%rd26, %rd24, %rd25;
	st.global.u32 	[%rd26], %r47;
	add.s32 	%r83, %r83, 2;
$L__BB1_11:
	and.b32  	%r48, %r37, 1;
	setp.eq.b32 	%p9, %r48, 1;
	not.pred 	%p10, %p9;
	@%p10 bra 	$L__BB1_13;
	ld.param.u32 	%r73, [dec_osc_many_series_one_param_time_major_f32_param_2];
	mad.lo.s32 	%r49, %r83, %r73, %r1;
	mul.wide.s32 	%rd27, %r49, 4;
	add.s64 	%rd28, %rd1, %rd27;
	mov.b32 	%r50, 2147483647;
	st.global.u32 	[%rd28], %r50;
$L__BB1_13:
	setp.lt.s32 	%p11, %r38, 2;
	setp.gt.s32 	%p12, %r38, %r37;
	or.pred  	%p13, %p11, %p12;
	@%p13 bra 	$L__BB1_24;
	cvta.to.global.u64 	%rd29, %rd4;
	mul.wide.s32 	%rd30, %r1, 4;
	add.s64 	%rd31, %rd29, %rd30;
	ld.global.nc.u32 	%r87, [%rd31];
	setp.lt.s32 	%p14, %r87, 0;
	setp.le.s32 	%p15, %r37, %r87;
	sub.s32 	%r52, %r37, %r87;
	setp.lt.s32 	%p16, %r52, 2;
	or.pred  	%p17, %p14, %p16;
	or.pred  	%p18, %p17, %p15;
	@%p18 bra 	$L__BB1_24;
	cvt.rn.f32.u32 	%f40, %r38;
	mul.f32 	%f41, %f40, 0f3F000000;
	max.f32 	%f42, %f40, 0f3F800000;
	mov.f32 	%f43, 0f3FB504F3;
	div.rn.f32 	%f44, %f43, %f42;
	add.f32 	%f45, %f44, %f44;
	cvt.rni.f32.f32 	%f46, %f45;
	cvt.rzi.s32.f32 	%r53, %f46;
	fma.rn.f32 	%f47, %f46, 0fBF000000, %f44;
	mul.rn.f32 	%f48, %f47, %f47;
	fma.rn.f32 	%f49, %f48, 0fBF17ACC9, 0f40233590;
	fma.rn.f32 	%f50, %f48, 0f3E684E12, 0fBFAAD2E0;
	fma.rn.f32 	%f51, %f49, %f48, 0fC0A55DF6;
	fma.rn.f32 	%f52, %f50, %f48, 0f4081E0CF;
	fma.rn.f32 	%f53, %f48, %f47, 0f00000000;
	fma.rn.f32 	%f54, %f52, %f48, 0fC09DE9E6;
	fma.rn.f32 	%f55, %f51, %f53, 0f00000000;
	fma.rn.f32 	%f56, %f54, %f48, 0f3F800000;
	fma.rn.f32 	%f57, %f47, 0f40490FDB, %f55;
	and.b32  	%r54, %r53, 1;
	setp.eq.b32 	%p19, %r54, 1;
	selp.f32 	%f58, %f56, %f57, %p19;
	selp.f32 	%f59, %f57, %f56, %p19;
	and.b32  	%r55, %r53, 2;
	setp.eq.s32 	%p20, %r55, 0;
	neg.f32 	%f60, %f58;
	selp.f32 	%f61, %f58, %f60, %p20;
	add.s32 	%r56, %r53, 1;
	and.b32  	%r57, %r56, 2;
	setp.eq.s32 	%p21, %r57, 0;
	mov.f32 	%f62, 0f00000000;
	sub.f32 	%f63, %f62, %f59;
	selp.f32 	%f64, %f59, %f63, %p21;
	cvt.rzi.f32.f32 	%f65, %f44;
	setp.eq.f32 	%p22, %f44, %f65;
	mul.rn.f32 	%f66, %f44, %f62;
	selp.f32 	%f67, %f66, %f61, %p22;
	abs.f32 	%f68, %f44;
	setp.gt.f32 	%p23, %f68, 0f4B800000;
	mov.f32 	%f69, 0f3F800000;
	add.rn.f32 	%f70, %f67, %f69;
	selp.f32 	%f71, %f70, %f64, %p23;
	add.f32 	%f72, %f67, 0fBF800000;
	div.rn.f32 	%f73, %f72, %f71;
	add.f32 	%f74, %f73, 0f3F800000;
	fma.rn.f32 	%f75, %f74, 0fBF000000, 0f3F800000;
	mul.f32 	%f1, %f75, %f75;
	sub.f32 	%f2, %f69, %f74;
	add.f32 	%f3, %f2, %f2;
	max.f32 	%f76, %f41, 0f3F800000;
	div.rn.f32 	%f77, %f43, %f76;
	add.f32 	%f78, %f77, %f77;
	cvt.rni.f32.f32 	%f79, %f78;
	cvt.rzi.s32.f32 	%r58, %f79;
	fma.rn.f32 	%f80, %f79, 0fBF000000, %f77;
	mul.rn.f32 	%f81, %f80, %f80;
	fma.rn.f32 	%f82, %f81, 0fBF17ACC9, 0f40233590;
	fma.rn.f32 	%f83, %f81, 0f3E684E12, 0fBFAAD2E0;
	fma.rn.f32 	%f84, %f82, %f81, 0fC0A55DF6;
	fma.rn.f32 	%f85, %f83, %f81, 0f4081E0CF;
	fma.rn.f32 	%f86, %f81, %f80, 0f00000000;
	fma.rn.f32 	%f87, %f85, %f81, 0fC09DE9E6;
	fma.rn.f32 	%f88, %f84, %f86, 0f00000000;
	fma.rn.f32 	%f89, %f87, %f81, 0f3F800000;
	fma.rn.f32 	%f90, %f80, 0f40490FDB, %f88;
	and.b32  	%r59, %r58, 1;
	setp.eq.b32 	%p24, %r59, 1;
	selp.f32 	%f91, %f89, %f90, %p24;
	selp.f32 	%f92, %f90, %f89, %p24;
	and.b32  	%r60, %r58, 2;
	setp.eq.s32 	%p25, %r60, 0;
	neg.f32 	%f93, %f91;
	selp.f32 	%f94, %f91, %f93, %p25;
	add.s32 	%r61, %r58, 1;
	and.b32  	%r62, %r61, 2;
	setp.eq.s32 	%p26, %r62, 0;
	sub.f32 	%f95, %f62, %f92;
	selp.f32 	%f96, %f92, %f95, %p26;
	cvt.rzi.f32.f32 	%f97, %f77;
	setp.eq.f32 	%p27, %f77, %f97;
	mul.rn.f32 	%f98, %f77, %f62;
	selp.f32 	%f99, %f98, %f94, %p27;
	abs.f32 	%f100, %f77;
	setp.gt.f32 	%p28, %f100, 0f4B800000;
	add.rn.f32 	%f101, %f99, %f69;
	selp.f32 	%f102, %f101, %f96, %p28;
	add.f32 	%f103, %f99, 0fBF800000;
	div.rn.f32 	%f104, %f103, %f102;
	add.f32 	%f105, %f104, 0f3F800000;
	fma.rn.f32 	%f106, %f105, 0fBF000000, 0f3F800000;
	mul.f32 	%f4, %f106, %f106;
	sub.f32 	%f5, %f69, %f105;
	add.f32 	%f6, %f5, %f5;
	mul.f32 	%f7, %f39, 0f42C80000;
	add.s32 	%r63, %r87, 1;
	setp.ge.s32 	%p29, %r63, %r37;
	@%p29 bra 	$L__BB1_24;
	ld.param.u32 	%r74, [dec_osc_many_series_one_param_time_major_f32_param_2];
	mul.wide.s32 	%rd3, %r74, 4;
	add.s32 	%r88, %r87, 2;
	setp.ge.u32 	%p30, %r88, %r37;
	@%p30 bra 	$L__BB1_24;
	ld.param.u32 	%r75, [dec_osc_many_series_one_param_time_major_f32_param_2];
	mad.lo.s32 	%r64, %r87, %r75, %r1;
	mul.wide.s32 	%rd32, %r64, 4;
	add.s64 	%rd33, %rd2, %rd32;
	add.s64 	%rd34, %rd33, %rd3;
	ld.global.nc.f32 	%f188, [%rd34];
	ld.global.nc.f32 	%f189, [%rd33];
	neg.f32 	%f108, %f2;
	mul.f32 	%f10, %f2, %f108;
	neg.f32 	%f109, %f5;
	mul.f32 	%f11, %f5, %f109;
	xor.b32  	%r65, %r37, 2;
	sub.s32 	%r66, %r65, %r87;
	and.b32  	%r18, %r66, 3;
	setp.eq.s32 	%p31, %r18, 0;
	mov.f32 	%f192, 0f00000000;
	mov.f32 	%f199, %f192;
	mov.f32 	%f196, %f188;
	mov.f32 	%f203, %f189;
	@%p31 bra 	$L__BB1_21;
	ld.param.u32 	%r76, [dec_osc_many_series_one_param_time_major_f32_param_2];
	mad.lo.s32 	%r86, %r76, %r88, %r1;
	neg.s32 	%r85, %r18;
	mov.f32 	%f192, 0f00000000;
	mov.f32 	%f187, %f192;
	mov.f32 	%f196, %f188;
	mov.f32 	%f191, %f189;
$L__BB1_19:
	.pragma "nounroll";
	mov.f32 	%f203, %f196;
	mov.f32 	%f14, %f188;
	mov.f32 	%f199, %f192;
	ld.param.u32 	%r77, [dec_osc_many_series_one_param_time_major_f32_param_2];
	mul.wide.s32 	%rd35, %r86, 4;
	add.s64 	%rd36, %rd2, %rd35;
	ld.global.nc.f32 	%f196, [%rd36];
	add.f32 	%f111, %f203, %f203;
	sub.f32 	%f112, %f196, %f111;
	add.f32 	%f113, %f191, %f112;
	mul.f32 	%f114, %f10, %f189;
	fma.rn.f32 	%f115, %f3, %f14, %f114;
	fma.rn.f32 	%f188, %f1, %f113, %f115;
	sub.f32 	%f116, %f196, %f188;
	sub.f32 	%f117, %f203, %f14;
	sub.f32 	%f118, %f191, %f189;
	add.f32 	%f119, %f117, %f117;
	sub.f32 	%f120, %f116, %f119;
	add.f32 	%f121, %f118, %f120;
	mul.f32 	%f122, %f11, %f187;
	fma.rn.f32 	%f123, %f6, %f199, %f122;
	fma.rn.f32 	%f192, %f4, %f121, %f123;
	div.rn.f32 	%f124, %f192, %f196;
	mul.f32 	%f125, %f7, %f124;
	add.s64 	%rd37, %rd1, %rd35;
	st.global.f32 	[%rd37], %f125;
	add.s32 	%r87, %r87, 1;
	add.s32 	%r86, %r86, %r77;
	add.s32 	%r85, %r85, 1;
	setp.ne.s32 	%p32, %r85, 0;
	mov.f32 	%f187, %f199;
	mov.f32 	%f189, %f14;
	mov.f32 	%f191, %f203;
	@%p32 bra 	$L__BB1_19;
	add.s32 	%r88, %r87, 2;
	mov.f32 	%f189, %f14;
$L__BB1_21:
	add.s32 	%r68, %r52, -3;
	setp.lt.u32 	%p33, %r68, 3;
	@%p33 bra 	$L__BB1_24;
	ld.param.u32 	%r78, [dec_osc_many_series_one_param_time_major_f32_param_2];
	sub.s32 	%r90, %r88, %r37;
	mad.lo.s32 	%r89, %r88, %r78, %r1;
	shl.b32 	%r31, %r78, 2;
$L__BB1_23:
	ld.param.u32 	%r79, [dec_osc_many_series_one_param_time_major_f32_param_2];
	mul.wide.s32 	%rd38, %r89, 4;
	add.s64 	%rd39, %rd2, %rd38;
	ld.global.nc.f32 	%f126, [%rd39];
	add.f32 	%f127, %f196, %f196;
	sub.f32 	%f128, %f126, %f127;
	add.f32 	%f129, %f203, %f128;
	mul.f32 	%f130, %f10, %f189;
	fma.rn.f32 	%f131, %f3, %f188, %f130;
	fma.rn.f32 	%f132, %f1, %f129, %f131;
	sub.f32 	%f133, %f126, %f132;
	sub.f32 	%f134, %f196, %f188;
	sub.f32 	%f135, %f203, %f189;
	add.f32 	%f136, %f134, %f134;
	sub.f32 	%f137, %f133, %f136;
	add.f32 	%f138, %f135, %f137;
	mul.f32 	%f139, %f11, %f199;
	fma.rn.f32 	%f140, %f6, %f192, %f139;
	fma.rn.f32 	%f141, %f4, %f138, %f140;
	div.rn.f32 	%f142, %f141, %f126;
	mul.f32 	%f143, %f7, %f142;
	add.s64 	%rd40, %rd1, %rd38;
	st.global.f32 	[%rd40], %f143;
	mul.wide.s32 	%rd41, %r79, 4;
	add.s64 	%rd42, %rd39, %rd41;
	ld.global.nc.f32 	%f144, [%rd42];
	add.f32 	%f145, %f126, %f126;
	sub.f32 	%f146, %f144, %f145;
	add.f32 	%f147, %f196, %f146;
	mul.f32 	%f148, %f10, %f188;
	fma.rn.f32 	%f149, %f3, %f132, %f148;
	fma.rn.f32 	%f150, %f1, %f147, %f149;
	sub.f32 	%f151, %f144, %f150;
	add.f32 	%f152, %f133, %f133;
	sub.f32 	%f153, %f151, %f152;
	add.f32 	%f154, %f134, %f153;
	mul.f32 	%f155, %f11, %f192;
	fma.rn.f32 	%f156, %f6, %f141, %f155;
	fma.rn.f32 	%f157, %f4, %f154, %f156;
	div.rn.f32 	%f158, %f157, %f144;
	mul.f32 	%f159, %f7, %f158;
	add.s64 	%rd43, %rd40, %rd41;
	st.global.f32 	[%rd43], %f159;
	add.s64 	%rd44, %rd42, %rd41;
	ld.global.nc.f32 	%f203, [%rd44];
	add.f32 	%f160, %f144, %f144;
	sub.f32 	%f161, %f203, %f160;
	add.f32 	%f162, %f126, %f161;
	mul.f32 	%f163, %f10, %f132;
	fma.rn.f32 	%f164, %f3, %f150, %f163;
	fma.rn.f32 	%f189, %f1, %f162, %f164;
	sub.f32 	%f165, %f203, %f189;
	add.f32 	%f166, %f151, %f151;
	sub.f32 	%f167, %f165, %f166;
	add.f32 	%f168, %f133, %f167;
	mul.f32 	%f169, %f11, %f141;
	fma.rn.f32 	%f170, %f6, %f157, %f169;
	fma.rn.f32 	%f199, %f4, %f168, %f170;
	div.rn.f32 	%f171, %f199, %f203;
	mul.f32 	%f172, %f7, %f171;
	add.s64 	%rd45, %rd43, %rd41;
	st.global.f32 	[%rd45], %f172;
	add.s64 	%rd46, %rd44, %rd41;
	ld.global.nc.f32 	%f196, [%rd46];
	add.f32 	%f173, %f203, %f203;
	sub.f32 	%f174, %f196, %f173;
	add.f32 	%f175, %f144, %f174;
	mul.f32 	%f176, %f10, %f150;
	fma.rn.f32 	%f177, %f3, %f189, %f176;
	fma.rn.f32 	%f188, %f1, %f175, %f177;
	sub.f32 	%f178, %f196, %f188;
	add.f32 	%f179, %f165, %f165;
	sub.f32 	%f180, %f178, %f179;
	add.f32 	%f181, %f151, %f180;
	mul.f32 	%f182, %f11, %f157;
	fma.rn.f32 	%f183, %f6, %f199, %f182;
	fma.rn.f32 	%f192, %f4, %f181, %f183;
	div.rn.f32 	%f184, %f192, %f196;
	mul.f32 	%f185, %f7, %f184;
	add.s64 	%rd47, %rd45, %rd41;
	st.global.f32 	[%rd47], %f185;
	add.s32 	%r90, %r90, 4;
	add.s32 	%r89, %r89, %r31;
	setp.ne.s32 	%p34, %r90, 0;
	@%p34 bra 	$L__BB1_23;
$L__BB1_24:
	ret;

}


// ===== COMPILED SASS (sm_100) =====

	.target	sm_100

	.elftype	@"ET_EXEC"


//--------------------- .note.nv.tkinfo           --------------------------
	.section	.note.nv.tkinfo,"",@"SHT_NOTE"
	.sectionflags	@"SHF_NOTE_NV_TKINFO"
	.tkinfo
        /*0018*/ 	.word	0x00000002
        /*0030*/ 	.string	""
        /*0030*/ 	.string	"ptxas"
        /*0030*/ 	.string	"Cuda compilation tools, release 13.0, V13.0.88"
        /*0030*/ 	.string	"Build cuda_13.0.r13.0/compiler.36424714_0"
        /*0030*/ 	.string	"-arch sm_100 -m 64 "



//--------------------- .note.nv.cuinfo           --------------------------
	.section	.note.nv.cuinfo,"",@"SHT_NOTE"
	.sectionflags	@"SHF_NOTE_NV_CUINFO"
        /*0018*/ 	.short	0x0002
        /*001a*/ 	.short	0x0064
        /*001c*/ 	.short	0x0082
	.zero		2


//--------------------- .nv.info                  --------------------------
	.section	.nv.info,"",@"SHT_CUDA_INFO"
	.align	4


	//----- nvinfo : EIATTR_REGCOUNT
	.align		4
        /*0000*/ 	.byte	0x04, 0x2f
        /*0002*/ 	.short	(.L_1 - .L_0)
	.align		4
.L_0:
        /*0004*/ 	.word	index@(dec_osc_batch_f32)
        /*0008*/ 	.word	0x0000002e


	//----- nvinfo : EIATTR_FRAME_SIZE
	.align		4
.L_1:
        /*000c*/ 	.byte	0x04, 0x11
        /*000e*/ 	.short	(.L_3 - .L_2)
	.align		4
.L_2:
        /*0010*/ 	.word	index@($__internal_1_$__cuda_sm3x_div_rn_noftz_f32_slowpath)
        /*0014*/ 	.word	0x00000000


	//----- nvinfo : EIATTR_FRAME_SIZE
	.align		4
.L_3:
        /*0018*/ 	.byte	0x04, 0x11
        /*001a*/ 	.short	(.L_5 - .L_4)
	.align		4
.L_4:
        /*001c*/ 	.word	index@(dec_osc_batch_f32)
        /*0020*/ 	.word	0x00000000


	//----- nvinfo : EIATTR_REGCOUNT
	.align		4
.L_5:
        /*0024*/ 	.byte	0x04, 0x2f
        /*0026*/ 	.short	(.L_7 - .L_6)
	.align		4
.L_6:
        /*0028*/ 	.word	index@(dec_osc_many_series_one_param_time_major_f32)
        /*002c*/ 	.word	0x00000025


	//----- nvinfo : EIATTR_FRAME_SIZE
	.align		4
.L_7:
        /*0030*/ 	.byte	0x04, 0x11
        /*0032*/ 	.short	(.L_9 - .L_8)
	.align		4
.L_8:
        /*0034*/ 	.word	index@($__internal_0_$__cuda_sm3x_div_rn_noftz_f32_slowpath)
        /*0038*/ 	.word	0x00000000


	//----- nvinfo : EIATTR_FRAME_SIZE
	.align		4
.L_9:
        /*003c*/ 	.byte	0x04, 0x11
        /*003e*/ 	.short	(.L_11 - .L_10)
	.align		4
.L_10:
        /*0040*/ 	.word	index@(dec_osc_many_series_one_param_time_major_f32)
        /*0044*/ 	.word	0x00000000


	//----- nvinfo : EIATTR_MIN_STACK_SIZE
	.align		4
.L_11:
        /*0048*/ 	.byte	0x04, 0x12
        /*004a*/ 	.short	(.L_13 - .L_12)
	.align		4
.L_12:
        /*004c*/ 	.word	index@(dec_osc_many_series_one_param_time_major_f32)
        /*0050*/ 	.word	0x00000000


	//----- nvinfo : EIATTR_MIN_STACK_SIZE
	.align		4
.L_13:
        /*0054*/ 	.byte	0x04, 0x12
        /*0056*/ 	.short	(.L_15 - .L_14)
	.align		4
.L_14:
        /*0058*/ 	.word	index@(dec_osc_batch_f32)
        /*005c*/ 	.word	0x00000000
.L_15:


//--------------------- .nv.compat                --------------------------
	.section	.nv.compat,"",@"SHT_CUDA_COMPAT_INFO"
	.align	4
        /*0000*/ 	.byte	0x02, 0x09, 0x00, 0x00, 0x02, 0x02, 0x01, 0x00, 0x02, 0x05, 0x05, 0x00, 0x03, 0x07, 0x01, 0x01
        /*0010*/ 	.byte	0x02, 0x03, 0x00, 0x00, 0x02, 0x06, 0x01, 0x00, 0x04, 0x0b, 0x08, 0x00, 0x01, 0x00, 0x00, 0x00
        /*0020*/ 	.byte	0x00, 0x00, 0x00, 0x00


//--------------------- .nv.info.dec_osc_many_series_one_param_time_major_f32 --------------------------
	.section	.nv.info.dec_osc_many_series_one_param_time_major_f32,"",@"SHT_CUDA_INFO"
	.sectionflags	@""
	.align	4


	//----- nvinfo : EIATTR_CUDA_API_VERSION
	.align		4
        /*0000*/ 	.byte	0x04, 0x37
        /*0002*/ 	.short	(.L_17 - .L_16)
.L_16:
        /*0004*/ 	.word	0x00000082


	//----- nvinfo : EIATTR_KPARAM_INFO
	.align		4
.L_17:
        /*0008*/ 	.byte	0x04, 0x17
        /*000a*/ 	.short	(.L_19 - .L_18)
.L_18:
        /*000c*/ 	.word	0x00000000
        /*0010*/ 	.short	0x0006
        /*0012*/ 	.short	0x0020
        /*0014*/ 	.byte	0x00, 0xf5, 0x21, 0x00


	//----- nvinfo : EIATTR_KPARAM_INFO
	.align		4
.L_19:
        /*0018*/ 	.byte	0x04, 0x17
        /*001a*/ 	.short	(.L_21 - .L_20)
.L_20:
        /*001c*/ 	.word	0x00000000
        /*0020*/ 	.short	0x0005
        /*0022*/ 	.short	0x001c
        /*0024*/ 	.byte	0x00, 0xf0, 0x11, 0x00


	//----- nvinfo : EIATTR_KPARAM_INFO
	.align		4
.L_21:
        /*0028*/ 	.byte	0x04, 0x17
        /*002a*/ 	.short	(.L_23 - .L_22)
.L_22:
        /*002c*/ 	.word	0x00000000
        /*0030*/ 	.short	0x0004
        /*0032*/ 	.short	0x0018
        /*0034*/ 	.byte	0x00, 0xf0, 0x11, 0x00


	//----- nvinfo : EIATTR_KPARAM_INFO
	.align		4
.L_23:
        /*0038*/ 	.byte	0x04, 0x17
        /*003a*/ 	.short	(.L_25 - .L_24)
.L_24:
        /*003c*/ 	.word	0x00000000
        /*0040*/ 	.short	0x0003
        /*0042*/ 	.short	0x0014
        /*0044*/ 	.byte	0x00, 0xf0, 0x11, 0x00


	//----- nvinfo : EIATTR_KPARAM_INFO
	.align		4
.L_25:
        /*0048*/ 	.byte	0x04, 0x17
        /*004a*/ 	.short	(.L_27 - .L_26)
.L_26:
        /*004c*/ 	.word	0x00000000
        /*0050*/ 	.short	0x0002
        /*0052*/ 	.short	0x0010
        /*0054*/ 	.byte	0x00, 0xf0, 0x11, 0x00


	//----- nvinfo : EIATTR_KPARAM_INFO
	.align		4
.L_27:
        /*0058*/ 	.byte	0x04, 0x17
        /*005a*/ 	.short	(.L_29 - .L_28)
.L_28:
        /*005c*/ 	.word	0x00000000
        /*0060*/ 	.short	0x0001
        /*0062*/ 	.short	0x0008
        /*0064*/ 	.byte	0x00, 0xf5, 0x21, 0x00


	//----- nvinfo : EIATTR_KPARAM_INFO
	.align		4
.L_29:
        /*0068*/ 	.byte	0x04, 0x17
        /*006a*/ 	.short	(.L_31 - .L_30)
.L_30:
        /*006c*/ 	.word	0x00000000
        /*0070*/ 	.short	0x0000
        /*0072*/ 	.short	0x0000
        /*0074*/ 	.byte	0x00, 0xf5, 0x21, 0x00


	//----- nvinfo : EIATTR_SPARSE_MMA_MASK
	.align		4
.L_31:
        /*0078*/ 	.byte	0x03, 0x50
        /*007a*/ 	.short	0x0000


	//----- nvinfo : EIATTR_MAXREG_COUNT
	.align		4
        /*007c*/ 	.byte	0x03, 0x1b
        /*007e*/ 	.short	0x00ff


	//----- nvinfo : EIATTR_MERCURY_ISA_VERSION
	.align		4
        /*0080*/ 	.byte	0x03, 0x5f
        /*0082*/ 	.short	0x0101


	//----- nvinfo : EIATTR_VRC_CTA_INIT_COUNT
	.align		4
        /*0084*/ 	.byte	0x02, 0x4a
	.zero		1
	.zero		1


	//----- nvinfo : EIATTR_EXIT_INSTR_OFFSETS
	.align		4
        /*0088*/ 	.byte	0x04, 0x1c
        /*008a*/ 	.short	(.L_33 - .L_32)


	//   ....[0]....
.L_32:
        /*008c*/ 	.word	0x00000070


	//   ....[1]....
        /*0090*/ 	.word	0x00000500


	//   ....[2]....
        /*0094*/ 	.word	0x00000580


	//   ....[3]....
        /*0098*/ 	.word	0x00000d80


	//   ....[4]....
        /*009c*/ 	.word	0x00000db0


	//   ....[5]....
        /*00a0*/ 	.word	0x00001340


	//   ....[6]....
        /*00a4*/ 	.word	0x00001c40


	//----- nvinfo : EIATTR_CRS_STACK_SIZE
	.align		4
.L_33:
        /*00a8*/ 	.byte	0x04, 0x1e
        /*00aa*/ 	.short	(.L_35 - .L_34)
.L_34:
        /*00ac*/ 	.word	0x00000000


	//----- nvinfo : EIATTR_CBANK_PARAM_SIZE
	.align		4
.L_35:
        /*00b0*/ 	.byte	0x03, 0x19
        /*00b2*/ 	.short	0x0028


	//----- nvinfo : EIATTR_PARAM_CBANK
	.align		4
        /*00b4*/ 	.byte	0x04, 0x0a
        /*00b6*/ 	.short	(.L_37 - .L_36)
	.align		4
.L_36:
        /*00b8*/ 	.word	index@(.nv.constant0.dec_osc_many_series_one_param_time_major_f32)
        /*00bc*/ 	.short	0x0380
        /*00be*/ 	.short	0x0028


	//----- nvinfo : EIATTR_SW_WAR
	.align		4
.L_37:
        /*00c0*/ 	.byte	0x04, 0x36
        /*00c2*/ 	.short	(.L_39 - .L_38)
.L_38:
        /*00c4*/ 	.word	0x00000008
.L_39:


//--------------------- .nv.info.dec_osc_batch_f32 --------------------------
	.section	.nv.info.dec_osc_batch_f32,"",@"SHT_CUDA_INFO"
	.sectionflags	@""
	.align	4


	//----- nvinfo : EIATTR_CUDA_API_VERSION
	.align		4
        /*0000*/ 	.byte	0x04, 0x37
        /*0002*/ 	.short	(.L_41 - .L_40)
.L_40:
        /*0004*/ 	.word	0x00000082


	//----- nvinfo : EIATTR_KPARAM_INFO
	.align		4
.L_41:
        /*0008*/ 	.byte	0x04, 0x17
        /*000a*/ 	.short	(.L_43 - .L_42)
.L_42:
        /*000c*/ 	.word	0x00000000
        /*0010*/ 	.short	0x0006
        /*0012*/ 	.short	0x0028
        /*0014*/ 	.byte	0x00, 0xf5, 0x21, 0x00


	//----- nvinfo : EIATTR_KPARAM_INFO
	.align		4
.L_43:
        /*0018*/ 	.byte	0x04, 0x17
        /*001a*/ 	.short	(.L_45 - .L_44)
.L_44:
        /*001c*/ 	.word	0x00000000
        /*0020*/ 	.short	0x0005
        /*0022*/ 	.short	0x0020
        /*0024*/ 	.byte	0x00, 0xf0, 0x11, 0x00


	//----- nvinfo : EIATTR_KPARAM_INFO
	.align		4
.L_45:
        /*0028*/ 	.byte	0x04, 0x17
        /*002a*/ 	.short	(.L_47 - .L_46)
.L_46:
        /*002c*/ 	.word	0x00000000
        /*0030*/ 	.short	0x0004
        /*0032*/ 	.short	0x001c
        /*0034*/ 	.byte	0x00, 0xf0, 0x11, 0x00


	//----- nvinfo : EIATTR_KPARAM_INFO
	.align		4
.L_47:
        /*0038*/ 	.byte	0x04, 0x17
        /*003a*/ 	.short	(.L_49 - .L_48)
.L_48:
        /*003c*/ 	.word	0x00000000
        /*0040*/ 	.short	0x0003
        /*0042*/ 	.short	0x0018
        /*0044*/ 	.byte	0x00, 0xf0, 0x11, 0x00


	//----- nvinfo : EIATTR_KPARAM_INFO
	.align		4
.L_49:
        /*0048*/ 	.byte	0x04, 0x17
        /*004a*/ 	.short	(.L_51 - .L_50)
.L_50:
        /*004c*/ 	.word	0x00000000
        /*0050*/ 	.short	0x0002
        /*0052*/ 	.short	0x0010
        /*0054*/ 	.byte	0x00, 0xf5, 0x21, 0x00


	//----- nvinfo : EIATTR_KPARAM_INFO
	.align		4
.L_51:
        /*0058*/ 	.byte	0x04, 0x17
        /*005a*/ 	.short	(.L_53 - .L_52)
.L_52:
        /*005c*/ 	.word	0x00000000
        /*0060*/ 	.short	0x0001
        /*0062*/ 	.short	0x0008
        /*0064*/ 	.byte	0x00, 0xf5, 0x21, 0x00


	//----- nvinfo : EIATTR_KPARAM_INFO
	.align		4
.L_53:
        /*0068*/ 	.byte	0x04, 0x17
        /*006a*/ 	.short	(.L_55 - .L_54)
.L_54:
        /*006c*/ 	.word	0x00000000
        /*0070*/ 	.short	0x0000
        /*0072*/ 	.short	0x0000
        /*0074*/ 	.byte	0x00, 0xf5, 0x21, 0x00


	//----- nvinfo : EIATTR_SPARSE_MMA_MASK
	.align		4
.L_55:
        /*0078*/ 	.byte	0x03, 0x50
        /*007a*/ 	.short	0x0000


	//----- nvinfo : EIATTR_MAXREG_COUNT
	.align		4
        /*007c*/ 	.byte	0x03, 0x1b
        /*007e*/ 	.short	0x00ff


	//----- nvinfo : EIATTR_NUM_BARRIERS
	.align		4
        /*0080*/ 	.byte	0x02, 0x4c
        /*0082*/ 	.byte	0x01
	.zero		1


	//----- nvinfo : EIATTR_MERCURY_ISA_VERSION
	.align		4
        /*0084*/ 	.byte	0x03, 0x5f
        /*0086*/ 	.short	0x0101


	//----- nvinfo : EIATTR_VRC_CTA_INIT_COUNT
	.align		4
        /*0088*/ 	.byte	0x02, 0x4a
	.zero		1
	.zero		1


	//----- nvinfo : EIATTR_EXIT_INSTR_OFFSETS
	.align		4
        /*008c*/ 	.byte	0x04, 0x1c
        /*008e*/ 	.short	(.L_57 - .L_56)


	//   ....[0]....
.L_56:
        /*0090*/ 	.word	0x00000180


	//   ....[1]....
        /*0094*/ 	.word	0x00001080


	//   ....[2]....
        /*0098*/ 	.word	0x00002480


	//----- nvinfo : EIATTR_CRS_STACK_SIZE
	.align		4
.L_57:
        /*009c*/ 	.byte	0x04, 0x1e
        /*009e*/ 	.short	(.L_59 - .L_58)
.L_58:
        /*00a0*/ 	.word	0x00000000


	//----- nvinfo : EIATTR_CBANK_PARAM_SIZE
	.align		4
.L_59:
        /*00a4*/ 	.byte	0x03, 0x19
        /*00a6*/ 	.short	0x0030


	//----- nvinfo : EIATTR_PARAM_CBANK
	.align		4
        /*00a8*/ 	.byte	0x04, 0x0a
        /*00aa*/ 	.short	(.L_61 - .L_60)
	.align		4
.L_60:
        /*00ac*/ 	.word	index@(.nv.constant0.dec_osc_batch_f32)
        /*00b0*/ 	.short	0x0380
        /*00b2*/ 	.short	0x0030


	//----- nvinfo : EIATTR_SW_WAR
	.align		4
.L_61:
        /*00b4*/ 	.byte	0x04, 0x36
        /*00b6*/ 	.short	(.L_63 - .L_62)
.L_62:
        /*00b8*/ 	.word	0x00000008
.L_63:


//--------------------- .nv.callgraph             --------------------------
	.section	.nv.callgraph,"",@"SHT_CUDA_CALLGRAPH"
	.align	4
	.sectionentsize	8
	.align		4
        /*0000*/ 	.word	0x00000000
	.align		4
        /*0004*/ 	.word	0xffffffff
	.align		4
        /*0008*/ 	.word	0x00000000
	.align		4
        /*000c*/ 	.word	0xfffffffe
	.align		4
        /*0010*/ 	.word	0x00000000
	.align		4
        /*0014*/ 	.word	0xfffffffd
	.align		4
        /*0018*/ 	.word	0x00000000
	.align		4
        /*001c*/ 	.word	0xfffffffc


//--------------------- .text.dec_osc_many_series_one_param_time_major_f32 --------------------------
	.section	.text.dec_osc_many_series_one_param_time_major_f32,"ax",@progbits
	.align	128
        .global         dec_osc_many_series_one_param_time_major_f32
        .type           dec_osc_many_series_one_param_time_major_f32,@function
        .size           dec_osc_many_series_one_param_time_major_f32,(.L_x_88 - dec_osc_many_series_one_param_time_major_f32)
        .other          dec_osc_many_series_one_param_time_major_f32,@"STO_CUDA_ENTRY STV_DEFAULT"
dec_osc_many_series_one_param_time_major_f32:
.text.dec_osc_many_series_one_param_time_major_f32:
[----:B------:R-:W-:Y:S01]  /*0000*/  LDC R1, c[0x0][0x37c] ;  /* 0x0000df00ff017b82 */ /* 0x000fe20000000800 */
[----:B------:R-:W0:Y:S07]  /*0010*/  S2R R2, SR_TID.X ;  /* 0x0000000000027919 */ /* 0x000e2e0000002100 */
[----:B------:R-:W0:Y:S08]  /*0020*/  S2UR UR4, SR_CTAID.X ;  /* 0x00000000000479c3 */ /* 0x000e300000002500 */
[----:B------:R-:W0:Y:S08]  /*0030*/  LDC R17, c[0x0][0x360] ;  /* 0x0000d800ff117b82 */ /* 0x000e300000000800 */
[----:B------:R-:W1:Y:S01]  /*0040*/  LDC R0, c[0x0][0x390] ;  /* 0x0000e400ff007b82 */ /* 0x000e620000000800 */
[----:B0-----:R-:W-:-:S05]  /*0050*/  IMAD R17, R17, UR4, R2 ;  /* 0x0000000411117c24 */ /* 0x001fca000f8e0202 */
[----:B-1----:R-:W-:-:S13]  /*0060*/  ISETP.GE.AND P0, PT, R17, R0, PT ;  /* 0x000000001100720c */ /* 0x002fda0003f06270 */
[----:B------:R-:W-:Y:S05]  /*0070*/  @P0 EXIT ;  /* 0x000000000000094d */ /* 0x000fea0003800000 */
[----:B------:R-:W0:Y:S01]  /*0080*/  LDC R2, c[0x0][0x394] ;  /* 0x0000e500ff027b82 */ /* 0x000e220000000800 */
[----:B------:R-:W1:Y:S01]  /*0090*/  LDCU.64 UR6, c[0x0][0x358] ;  /* 0x00006b00ff0677ac */ /* 0x000e620008000a00 */
[----:B0-----:R-:W-:-:S13]  /*00a0*/  ISETP.GE.AND P0, PT, R2, 0x1, PT ;  /* 0x000000010200780c */ /* 0x001fda0003f06270 */
[----:B-1----:R-:W-:Y:S05]  /*00b0*/  @!P0 BRA `(.L_x_0) ;  /* 0x0000000400048947 */ /* 0x002fea0003800000 */
[C---:B------:R-:W-:Y:S01]  /*00c0*/  ISETP.GE.U32.AND P0, PT, R2.reuse, 0x8, PT ;  /* 0x000000080200780c */ /* 0x040fe20003f06070 */
[----:B------:R-:W-:Y:S01]  /*00d0*/  HFMA2 R3, -RZ, RZ, 0, 0 ;  /* 0x00000000ff037431 */ /* 0x000fe200000001ff */
[----:B------:R-:W-:-:S04]  /*00e0*/  LOP3.LUT R24, R2, 0x7, RZ, 0xc0, !PT ;  /* 0x0000000702187812 */ /* 0x000fc800078ec0ff */
[----:B------:R-:W-:-:S07]  /*00f0*/  ISETP.NE.AND P1, PT, R24, RZ, PT ;  /* 0x000000ff1800720c */ /* 0x000fce0003f25270 */
[----:B------:R-:W-:Y:S06]  /*0100*/  @!P0 BRA `(.L_x_1) ;  /* 0x0000000000648947 */ /* 0x000fec0003800000 */
[----:B------:R-:W0:Y:S01]  /*0110*/  LDC.64 R4, c[0x0][0x3a0] ;  /* 0x0000e800ff047b82 */ /* 0x000e220000000a00 */
[----:B------:R-:W-:Y:S02]  /*0120*/  LOP3.LUT R3, R2, 0x7ffffff8, RZ, 0xc0, !PT ;  /* 0x7ffffff802037812 */ /* 0x000fe400078ec0ff */
[----:B------:R-:W-:Y:S02]  /*0130*/  MOV R25, R17 ;  /* 0x0000001100197202 */ /* 0x000fe40000000f00 */
[----:B------:R-:W-:-:S07]  /*0140*/  IADD3 R16, PT, PT, -R3, RZ, RZ ;  /* 0x000000ff03107210 */ /* 0x000fce0007ffe1ff */
.L_x_2:
[----:B01----:R-:W-:Y:S01]  /*0150*/  IMAD.WIDE R14, R25, 0x4, R4 ;  /* 0x00000004190e7825 */ /* 0x003fe200078e0204 */
[----:B------:R-:W-:Y:S02]  /*0160*/  MOV R27, 0x7fffffff ;  /* 0x7fffffff001b7802 */ /* 0x000fe40000000f00 */
[----:B------:R-:W-:Y:S02]  /*0170*/  IADD3 R16, PT, PT, R16, 0x8, RZ ;  /* 0x0000000810107810 */ /* 0x000fe40007ffe0ff */
[C---:B------:R-:W-:Y:S01]  /*0180*/  LEA R25, R0.reuse, R25, 0x3 ;  /* 0x0000001900197211 */ /* 0x040fe200078e18ff */
[----:B------:R-:W-:Y:S01]  /*0190*/  IMAD.WIDE R20, R0, 0x4, R14 ;  /* 0x0000000400147825 */ /* 0x000fe200078e020e */
[----:B------:R1:W-:Y:S01]  /*01a0*/  STG.E desc[UR6][R14.64], R27 ;  /* 0x0000001b0e007986 */ /* 0x0003e2000c101906 */
[----:B------:R-:W-:-:S03]  /*01b0*/  ISETP.NE.AND P0, PT, R16, RZ, PT ;  /* 0x000000ff1000720c */ /* 0x000fc60003f05270 */
[----:B------:R1:W-:Y:S01]  /*01c0*/  STG.E desc[UR6][R20.64], R27 ;  /* 0x0000001b14007986 */ /* 0x0003e2000c101906 */
[----:B------:R-:W-:-:S05]  /*01d0*/  IMAD.WIDE R18, R0, 0x4, R20 ;  /* 0x0000000400127825 */ /* 0x000fca00078e0214 */
        /* <DEDUP_REMOVED lines=11> */
[----:B------:R-:W-:Y:S05]  /*0290*/  @P0 BRA `(.L_x_2) ;  /* 0xfffffffc00ac0947 */ /* 0x000fea000383ffff */
.L_x_1:
[----:B------:R-:W-:Y:S05]  /*02a0*/  @!P1 BRA `(.L_x_0) ;  /* 0x0000000000889947 */ /* 0x000fea0003800000 */
[----:B------:R-:W-:Y:S02]  /*02b0*/  ISETP.GE.U32.AND P0, PT, R24, 0x4, PT ;  /* 0x000000041800780c */ /* 0x000fe40003f06070 */
[----:B-1----:R-:W-:-:S04]  /*02c0*/  LOP3.LUT R12, R2, 0x3, RZ, 0xc0, !PT ;  /* 0x00000003020c7812 */ /* 0x002fc800078ec0ff */
[----:B------:R-:W-:-:S07]  /*02d0*/  ISETP.NE.AND P1, PT, R12, RZ, PT ;  /* 0x000000ff0c00720c */ /* 0x000fce0003f25270 */
[----:B------:R-:W-:Y:S06]  /*02e0*/  @!P0 BRA `(.L_x_3) ;  /* 0x0000000000308947 */ /* 0x000fec0003800000 */
[----:B------:R-:W0:Y:S01]  /*02f0*/  LDC.64 R4, c[0x0][0x3a0] ;  /* 0x0000e800ff047b82 */ /* 0x000e220000000a00 */
[C---:B------:R-:W-:Y:S01]  /*0300*/  IMAD R7, R3.reuse, R0, R17 ;  /* 0x0000000003077224 */ /* 0x040fe200078e0211 */
[----:B------:R-:W-:Y:S02]  /*0310*/  MOV R13, 0x7fffffff ;  /* 0x7fffffff000d7802 */ /* 0x000fe40000000f00 */
[----:B------:R-:W-:Y:S01]  /*0320*/  IADD3 R3, PT, PT, R3, 0x4, RZ ;  /* 0x0000000403037810 */ /* 0x000fe20007ffe0ff */
[----:B0-----:R-:W-:-:S05]  /*0330*/  IMAD.WIDE R4, R7, 0x4, R4 ;  /* 0x0000000407047825 */ /* 0x001fca00078e0204 */
[----:B------:R0:W-:Y:S01]  /*0340*/  STG.E desc[UR6][R4.64], R13 ;  /* 0x0000000d04007986 */ /* 0x0001e2000c101906 */
[----:B------:R-:W-:-:S05]  /*0350*/  IMAD.WIDE R6, R0, 0x4, R4 ;  /* 0x0000000400067825 */ /* 0x000fca00078e0204 */
[----:B------:R0:W-:Y:S01]  /*0360*/  STG.E desc[UR6][R6.64], R13 ;  /* 0x0000000d06007986 */ /* 0x0001e2000c101906 */
[----:B------:R-:W-:-:S05]  /*0370*/  IMAD.WIDE R8, R0, 0x4, R6 ;  /* 0x0000000400087825 */ /* 0x000fca00078e0206 */
[----:B------:R0:W-:Y:S01]  /*0380*/  STG.E desc[UR6][R8.64], R13 ;  /* 0x0000000d08007986 */ /* 0x0001e2000c101906 */
[----:B------:R-:W-:-:S05]  /*0390*/  IMAD.WIDE R10, R0, 0x4, R8 ;  /* 0x00000004000a7825 */ /* 0x000fca00078e0208 */
[----:B------:R0:W-:Y:S02]  /*03a0*/  STG.E desc[UR6][R10.64], R13 ;  /* 0x0000000d0a007986 */ /* 0x0001e4000c101906 */
.L_x_3:
[----:B------:R-:W-:Y:S05]  /*03b0*/  @!P1 BRA `(.L_x_0) ;  /* 0x0000000000449947 */ /* 0x000fea0003800000 */
[----:B0-----:R-:W-:Y:S02]  /*03c0*/  LOP3.LUT R4, R2, 0x1, RZ, 0xc0, !PT ;  /* 0x0000000102047812 */ /* 0x001fe400078ec0ff */
[----:B------:R-:W-:Y:S02]  /*03d0*/  ISETP.NE.AND P0, PT, R12, 0x1, PT ;  /* 0x000000010c00780c */ /* 0x000fe40003f05270 */
[----:B------:R-:W-:-:S13]  /*03e0*/  ISETP.NE.U32.AND P1, PT, R4, 0x1, PT ;  /* 0x000000010400780c */ /* 0x000fda0003f25070 */
[----:B------:R-:W0:Y:S01]  /*03f0*/  @!P1 LDC.64 R8, c[0x0][0x3a0] ;  /* 0x0000e800ff089b82 */ /* 0x000e220000000a00 */
[----:B------:R-:W-:Y:S05]  /*0400*/  @!P0 BRA `(.L_x_4) ;  /* 0x0000000000208947 */ /* 0x000fea0003800000 */
[----:B------:R-:W1:Y:S01]  /*0410*/  LDC.64 R4, c[0x0][0x3a0] ;  /* 0x0000e800ff047b82 */ /* 0x000e620000000a00 */
[C---:B------:R-:W-:Y:S01]  /*0420*/  IMAD R7, R3.reuse, R0, R17 ;  /* 0x0000000003077224 */ /* 0x040fe200078e0211 */
[----:B------:R-:W-:Y:S02]  /*0430*/  MOV R11, 0x7fffffff ;  /* 0x7fffffff000b7802 */ /* 0x000fe40000000f00 */
[----:B------:R-:W-:Y:S01]  /*0440*/  IADD3 R3, PT, PT, R3, 0x2, RZ ;  /* 0x0000000203037810 */ /* 0x000fe20007ffe0ff */
[----:B-1----:R-:W-:-:S05]  /*0450*/  IMAD.WIDE R4, R7, 0x4, R4 ;  /* 0x0000000407047825 */ /* 0x002fca00078e0204 */
[----:B------:R1:W-:Y:S01]  /*0460*/  STG.E desc[UR6][R4.64], R11 ;  /* 0x0000000b04007986 */ /* 0x0003e2000c101906 */
[----:B------:R-:W-:-:S05]  /*0470*/  IMAD.WIDE R6, R0, 0x4, R4 ;  /* 0x0000000400067825 */ /* 0x000fca00078e0204 */
[----:B------:R1:W-:Y:S02]  /*0480*/  STG.E desc[UR6][R6.64], R11 ;  /* 0x0000000b06007986 */ /* 0x0003e4000c101906 */
.L_x_4:
[----:B-1----:R-:W-:Y:S01]  /*0490*/  @!P1 IMAD R5, R3, R0, R17 ;  /* 0x0000000003059224 */ /* 0x002fe200078e0211 */
[----:B------:R-:W-:-:S03]  /*04a0*/  @!P1 MOV R3, 0x7fffffff ;  /* 0x7fffffff00039802 */ /* 0x000fc60000000f00 */
[----:B0-----:R-:W-:-:S05]  /*04b0*/  @!P1 IMAD.WIDE R4, R5, 0x4, R8 ;  /* 0x0000000405049825 */ /* 0x001fca00078e0208 */
[----:B------:R2:W-:Y:S02]  /*04c0*/  @!P1 STG.E desc[UR6][R4.64], R3 ;  /* 0x0000000304009986 */ /* 0x0005e4000c101906 */
.L_x_0:
[----:B--2---:R-:W2:Y:S02]  /*04d0*/  LDC R3, c[0x0][0x398] ;  /* 0x0000e600ff037b82 */ /* 0x004ea40000000800 */
[----:B--2---:R-:W-:-:S04]  /*04e0*/  ISETP.GT.AND P0, PT, R3, R2, PT ;  /* 0x000000020300720c */ /* 0x004fc80003f04270 */
[----:B------:R-:W-:-:S13]  /*04f0*/  ISETP.LT.OR P0, PT, R3, 0x2, P0 ;  /* 0x000000020300780c */ /* 0x000fda0000701670 */
[----:B------:R-:W-:Y:S05]  /*0500*/  @P0 EXIT ;  /* 0x000000000000094d */ /* 0x000fea0003800000 */
[----:B0-----:R-:W0:Y:S02]  /*0510*/  LDC.64 R4, c[0x0][0x388] ;  /* 0x0000e200ff047b82 */ /* 0x001e240000000a00 */
[----:B0-----:R-:W-:-:S05]  /*0520*/  IMAD.WIDE R4, R17, 0x4, R4 ;  /* 0x0000000411047825 */ /* 0x001fca00078e0204 */
[----:B-1----:R-:W2:Y:S02]  /*0530*/  LDG.E.CONSTANT R6, desc[UR6][R4.64] ;  /* 0x0000000604067981 */ /* 0x002ea4000c1e9900 */
[----:B--2---:R-:W-:-:S04]  /*0540*/  IADD3 R7, PT, PT, -R6, R2, RZ ;  /* 0x0000000206077210 */ /* 0x004fc80007ffe1ff */
[----:B------:R-:W-:-:S04]  /*0550*/  ISETP.GE.AND P0, PT, R7, 0x2, PT ;  /* 0x000000020700780c */ /* 0x000fc80003f06270 */
[----:B------:R-:W-:-:S04]  /*0560*/  ISETP.LT.OR P0, PT, R6, RZ, !P0 ;  /* 0x000000ff0600720c */ /* 0x000fc80004701670 */
[----:B------:R-:W-:-:S13]  /*0570*/  ISETP.GE.OR P0, PT, R6, R2, P0 ;  /* 0x000000020600720c */ /* 0x000fda0000706670 */
[----:B------:R-:W-:Y:S05]  /*0580*/  @P0 EXIT ;  /* 0x000000000000094d */ /* 0x000fea0003800000 */
[----:B------:R-:W-:Y:S01]  /*0590*/  I2FP.F32.U32 R0, R3 ;  /* 0x0000000300007245 */ /* 0x000fe20000201000 */
[----:B------:R-:W-:Y:S02]  /*05a0*/  UMOV UR4, 0x3fb504f3 ;  /* 0x3fb504f300047882 */ /* 0x000fe40000000000 */
[----:B------:R-:W-:Y:S02]  /*05b0*/  MOV R5, UR4 ;  /* 0x0000000400057c02 */ /* 0x000fe40008000f00 */
[----:B------:R-:W-:-:S04]  /*05c0*/  FMNMX R24, R0, 1, !PT ;  /* 0x3f80000000187809 */ /* 0x000fc80007800000 */
[----:B------:R-:W0:Y:S08]  /*05d0*/  MUFU.RCP R3, R24 ;  /* 0x0000001800037308 */ /* 0x000e300000001000 */
[----:B------:R-:W1:Y:S01]  /*05e0*/  FCHK P0, R5, R24 ;  /* 0x0000001805007302 */ /* 0x000e620000000000 */
[----:B0-----:R-:W-:-:S04]  /*05f0*/  FFMA R0, -R24, R3, 1 ;  /* 0x3f80000018007423 */ /* 0x001fc80000000103 */
[----:B------:R-:W-:-:S04]  /*0600*/  FFMA R0, R3, R0, R3 ;  /* 0x0000000003007223 */ /* 0x000fc80000000003 */
[----:B------:R-:W-:-:S04]  /*0610*/  FFMA R3, R0, 1.4142135381698608398, RZ ;  /* 0x3fb504f300037823 */ /* 0x000fc800000000ff */
[----:B------:R-:W-:-:S04]  /*0620*/  FFMA R2, -R24, R3, 1.4142135381698608398 ;  /* 0x3fb504f318027423 */ /* 0x000fc80000000103 */
[----:B------:R-:W-:Y:S01]  /*0630*/  FFMA R21, R0, R2, R3 ;  /* 0x0000000200157223 */ /* 0x000fe20000000003 */
[----:B-1----:R-:W-:Y:S06]  /*0640*/  @!P0 BRA `(.L_x_5) ;  /* 0x00000000000c8947 */ /* 0x002fec0003800000 */
[----:B------:R-:W-:Y:S01]  /*0650*/  HFMA2 R25, -RZ, RZ, 1.9267578125, 7.5519084930419921875e-05 ;  /* 0x3fb504f3ff197431 */ /* 0x000fe200000001ff */
[----:B------:R-:W-:-:S07]  /*0660*/  MOV R20, 0x680 ;  /* 0x0000068000147802 */ /* 0x000fce0000000f00 */
[----:B------:R-:W-:Y:S05]  /*0670*/  CALL.REL.NOINC `($__internal_0_$__cuda_sm3x_div_rn_noftz_f32_slowpath) ;  /* 0x0000001400747944 */ /* 0x000fea0003c00000 */
.L_x_5:
[C---:B------:R-:W-:Y:S01]  /*0680*/  FADD R3, R21.reuse, R21 ;  /* 0x0000001515037221 */ /* 0x040fe20000000000 */
[----:B------:R-:W-:Y:S01]  /*0690*/  HFMA2 R8, -RZ, RZ, 1.6015625, 24.28125 ;  /* 0x3e684e12ff087431 */ /* 0x000fe200000001ff */
[----:B------:R-:W0:Y:S01]  /*06a0*/  FRND.TRUNC R10, R21 ;  /* 0x00000015000a7307 */ /* 0x000e22000020d000 */
[----:B------:R-:W-:Y:S01]  /*06b0*/  MOV R2, 0x3f17acc9 ;  /* 0x3f17acc900027802 */ /* 0x000fe20000000f00 */
[----:B------:R-:W1:Y:S01]  /*06c0*/  LDCU UR4, c[0x0][0x398] ;  /* 0x00007300ff0477ac */ /* 0x000e620008000800 */
[C---:B------:R-:W-:Y:S01]  /*06d0*/  FSETP.GT.AND P0, PT, |R21|.reuse, 16777216, PT ;  /* 0x4b8000001500780b */ /* 0x040fe20003f04200 */
[----:B------:R-:W-:Y:S04]  /*06e0*/  BSSY.RECONVERGENT B0, `(.L_x_6) ;  /* 0x0000027000007945 */ /* 0x000fe80003800200 */
[----:B------:R-:W2:Y:S01]  /*06f0*/  FRND R0, R3 ;  /* 0x0000000300007307 */ /* 0x000ea20000201000 */
[----:B0-----:R-:W-:-:S07]  /*0700*/  FSETP.NEU.AND P4, PT, R21, R10, PT ;  /* 0x0000000a1500720b */ /* 0x001fce0003f8d000 */
[----:B------:R-:W0:Y:S01]  /*0710*/  F2I.NTZ R4, R3 ;  /* 0x0000000300047305 */ /* 0x000e220000203100 */
[----:B--2---:R-:W-:-:S04]  /*0720*/  FFMA R0, R0, -0.5, R21 ;  /* 0xbf00000000007823 */ /* 0x004fc80000000015 */
[----:B------:R-:W-:-:S04]  /*0730*/  FMUL R5, R0, R0 ;  /* 0x0000000000057220 */ /* 0x000fc80000400000 */
[C---:B------:R-:W-:Y:S01]  /*0740*/  FFMA R2, R5.reuse, -R2, 2.550144195556640625 ;  /* 0x4023359005027423 */ /* 0x040fe20000000802 */
[C---:B------:R-:W-:Y:S01]  /*0750*/  FFMA R8, R5.reuse, R8, -1.334560394287109375 ;  /* 0xbfaad2e005087423 */ /* 0x040fe20000000008 */
[----:B------:R-:W-:Y:S01]  /*0760*/  FFMA R9, R0, R5, RZ ;  /* 0x0000000500097223 */ /* 0x000fe200000000ff */
[C---:B0-----:R-:W-:Y:S01]  /*0770*/  IADD3 R3, PT, PT, R4.reuse, 0x1, RZ ;  /* 0x0000000104037810 */ /* 0x041fe20007ffe0ff */
[C---:B------:R-:W-:Y:S01]  /*0780*/  FFMA R2, R5.reuse, R2, -5.1677198410034179688 ;  /* 0xc0a55df605027423 */ /* 0x040fe20000000002 */
[C---:B------:R-:W-:Y:S01]  /*0790*/  FFMA R8, R5.reuse, R8, 4.0586924552917480469 ;  /* 0x4081e0cf05087423 */ /* 0x040fe20000000008 */
[----:B------:R-:W-:Y:S02]  /*07a0*/  LOP3.LUT P2, RZ, R4, 0x2, RZ, 0xc0, !PT ;  /* 0x0000000204ff7812 */ /* 0x000fe4000784c0ff */
[----:B------:R-:W-:Y:S01]  /*07b0*/  FFMA R9, R2, R9, RZ ;  /* 0x0000000902097223 */ /* 0x000fe200000000ff */
[----:B------:R-:W-:Y:S01]  /*07c0*/  FFMA R8, R5, R8, -4.9348020553588867188 ;  /* 0xc09de9e605087423 */ /* 0x000fe20000000008 */
[----:B------:R-:W-:-:S02]  /*07d0*/  LOP3.LUT R2, R4, 0x1, RZ, 0xc0, !PT ;  /* 0x0000000104027812 */ /* 0x000fc400078ec0ff */
[----:B------:R-:W-:Y:S01]  /*07e0*/  LOP3.LUT P3, RZ, R3, 0x2, RZ, 0xc0, !PT ;  /* 0x0000000203ff7812 */ /* 0x000fe2000786c0ff */
[----:B------:R-:W-:Y:S01]  /*07f0*/  FFMA R9, R0, 3.1415927410125732422, R9 ;  /* 0x40490fdb00097823 */ /* 0x000fe20000000009 */
[----:B------:R-:W-:Y:S01]  /*0800*/  FFMA R8, R5, R8, 1 ;  /* 0x3f80000005087423 */ /* 0x000fe20000000008 */
[----:B------:R-:W-:-:S04]  /*0810*/  ISETP.NE.U32.AND P1, PT, R2, 0x1, PT ;  /* 0x000000010200780c */ /* 0x000fc80003f25070 */
[----:B------:R-:W-:Y:S02]  /*0820*/  FSEL R0, R8, R9, !P1 ;  /* 0x0000000908007208 */ /* 0x000fe40004800000 */
[----:B------:R-:W-:Y:S02]  /*0830*/  FSEL R24, R9, R8, !P1 ;  /* 0x0000000809187208 */ /* 0x000fe40004800000 */
[----:B------:R-:W-:Y:S01]  /*0840*/  FSEL R0, R0, -R0, !P2 ;  /* 0x8000000000007208 */ /* 0x000fe20005000000 */
[----:B------:R-:W-:Y:S02]  /*0850*/  @!P4 FMUL R0, RZ, R21 ;  /* 0x00000015ff00c220 */ /* 0x000fe40000400000 */
[----:B------:R-:W-:Y:S02]  /*0860*/  @P3 FADD R24, RZ, -R24 ;  /* 0x80000018ff183221 */ /* 0x000fe40000000000 */
[C---:B------:R-:W-:Y:S01]  /*0870*/  @P0 FADD R24, R0.reuse, 1 ;  /* 0x3f80000000180421 */ /* 0x040fe20000000000 */
[----:B------:R-:W-:Y:S01]  /*0880*/  FADD R25, R0, -1 ;  /* 0xbf80000000197421 */ /* 0x000fe20000000000 */
[----:B-1----:R-:W-:-:S02]  /*0890*/  I2FP.F32.U32 R0, UR4 ;  /* 0x0000000400007c45 */ /* 0x002fc40008201000 */
[----:B------:R-:W0:Y:S03]  /*08a0*/  MUFU.RCP R3, R24 ;  /* 0x0000001800037308 */ /* 0x000e260000001000 */
[----:B------:R-:W-:-:S05]  /*08b0*/  FMUL R0, R0, 0.5 ;  /* 0x3f00000000007820 */ /* 0x000fca0000400000 */
[----:B------:R-:W1:Y:S01]  /*08c0*/  FCHK P0, R25, R24 ;  /* 0x0000001819007302 */ /* 0x000e620000000000 */
[----:B0-----:R-:W-:-:S04]  /*08d0*/  FFMA R2, -R24, R3, 1 ;  /* 0x3f80000018027423 */ /* 0x001fc80000000103 */
[----:B------:R-:W-:-:S04]  /*08e0*/  FFMA R2, R3, R2, R3 ;  /* 0x0000000203027223 */ /* 0x000fc80000000003 */
[----:B------:R-:W-:-:S04]  /*08f0*/  FFMA R3, R25, R2, RZ ;  /* 0x0000000219037223 */ /* 0x000fc800000000ff */
[----:B------:R-:W-:-:S04]  /*0900*/  FFMA R4, -R24, R3, R25 ;  /* 0x0000000318047223 */ /* 0x000fc80000000119 */
[----:B------:R-:W-:Y:S01]  /*0910*/  FFMA R21, R2, R4, R3 ;  /* 0x0000000402157223 */ /* 0x000fe20000000003 */
[----:B-1----:R-:W-:Y:S06]  /*0920*/  @!P0 BRA `(.L_x_7) ;  /* 0x0000000000088947 */ /* 0x002fec0003800000 */
[----:B------:R-:W-:-:S07]  /*0930*/  MOV R20, 0x950 ;  /* 0x0000095000147802 */ /* 0x000fce0000000f00 */
[----:B------:R-:W-:Y:S05]  /*0940*/  CALL.REL.NOINC `($__internal_0_$__cuda_sm3x_div_rn_noftz_f32_slowpath) ;  /* 0x0000001000c07944 */ /* 0x000fea0003c00000 */
.L_x_7:
[----:B------:R-:W-:Y:S05]  /*0950*/  BSYNC.RECONVERGENT B0 ;  /* 0x0000000000007941 */ /* 0x000fea0003800200 */
.L_x_6:
[----:B------:R-:W-:Y:S01]  /*0960*/  FMNMX R24, R0, 1, !PT ;  /* 0x3f80000000187809 */ /* 0x000fe20007800000 */
[----:B------:R-:W-:Y:S01]  /*0970*/  UMOV UR4, 0x3fb504f3 ;  /* 0x3fb504f300047882 */ /* 0x000fe20000000000 */
[----:B------:R-:W-:Y:S01]  /*0980*/  HFMA2 R18, -RZ, RZ, 1.875, 0 ;  /* 0x3f800000ff127431 */ /* 0x000fe200000001ff */
[----:B------:R-:W-:Y:S01]  /*0990*/  MOV R5, UR4 ;  /* 0x0000000400057c02 */ /* 0x000fe20008000f00 */
[----:B------:R-:W0:Y:S01]  /*09a0*/  MUFU.RCP R3, R24 ;  /* 0x0000001800037308 */ /* 0x000e220000001000 */
[----:B------:R-:W-:-:S04]  /*09b0*/  FADD R21, R21, 1 ;  /* 0x3f80000015157421 */ /* 0x000fc80000000000 */
[----:B------:R-:W-:-:S03]  /*09c0*/  FADD R15, -R21, 1 ;  /* 0x3f800000150f7421 */ /* 0x000fc60000000100 */
[----:B------:R-:W1:Y:S01]  /*09d0*/  FCHK P0, R5, R24 ;  /* 0x0000001805007302 */ /* 0x000e620000000000 */
[----:B------:R-:W-:Y:S01]  /*09e0*/  FFMA R18, R21, -0.5, R18 ;  /* 0xbf00000015127823 */ /* 0x000fe20000000012 */
[----:B------:R-:W-:-:S03]  /*09f0*/  FADD R19, R15, R15 ;  /* 0x0000000f0f137221 */ /* 0x000fc60000000000 */
[----:B------:R-:W-:Y:S01]  /*0a00*/  FMUL R18, R18, R18 ;  /* 0x0000001212127220 */ /* 0x000fe20000400000 */
[----:B0-----:R-:W-:-:S04]  /*0a10*/  FFMA R0, -R24, R3, 1 ;  /* 0x3f80000018007423 */ /* 0x001fc80000000103 */
[----:B------:R-:W-:-:S04]  /*0a20*/  FFMA R0, R3, R0, R3 ;  /* 0x0000000003007223 */ /* 0x000fc80000000003 */
[----:B------:R-:W-:-:S04]  /*0a30*/  FFMA R3, R0, 1.4142135381698608398, RZ ;  /* 0x3fb504f300037823 */ /* 0x000fc800000000ff */
[----:B------:R-:W-:-:S04]  /*0a40*/  FFMA R2, -R24, R3, 1.4142135381698608398 ;  /* 0x3fb504f318027423 */ /* 0x000fc80000000103 */
[----:B------:R-:W-:Y:S01]  /*0a50*/  FFMA R21, R0, R2, R3 ;  /* 0x0000000200157223 */ /* 0x000fe20000000003 */
[----:B-1----:R-:W-:Y:S06]  /*0a60*/  @!P0 BRA `(.L_x_8) ;  /* 0x00000000000c8947 */ /* 0x002fec0003800000 */
[----:B------:R-:W-:Y:S02]  /*0a70*/  MOV R25, 0x3fb504f3 ;  /* 0x3fb504f300197802 */ /* 0x000fe40000000f00 */
[----:B------:R-:W-:-:S07]  /*0a80*/  MOV R20, 0xaa0 ;  /* 0x00000aa000147802 */ /* 0x000fce0000000f00 */
[----:B------:R-:W-:Y:S05]  /*0a90*/  CALL.REL.NOINC `($__internal_0_$__cuda_sm3x_div_rn_noftz_f32_slowpath) ;  /* 0x00000010006c7944 */ /* 0x000fea0003c00000 */
.L_x_8:
[C---:B------:R-:W-:Y:S01]  /*0aa0*/  FADD R3, R21.reuse, R21 ;  /* 0x0000001515037221 */ /* 0x040fe20000000000 */
[----:B------:R-:W0:Y:S01]  /*0ab0*/  FRND.TRUNC R10, R21 ;  /* 0x00000015000a7307 */ /* 0x000e22000020d000 */
[----:B------:R-:W-:Y:S01]  /*0ac0*/  MOV R2, 0x3f17acc9 ;  /* 0x3f17acc900027802 */ /* 0x000fe20000000f00 */
[----:B------:R-:W-:Y:S01]  /*0ad0*/  BSSY.RECONVERGENT B0, `(.L_x_9) ;  /* 0x0000027000007945 */ /* 0x000fe20003800200 */
[----:B------:R-:W-:Y:S02]  /*0ae0*/  MOV R8, 0x3e684e12 ;  /* 0x3e684e1200087802 */ /* 0x000fe40000000f00 */
[----:B------:R-:W-:-:S03]  /*0af0*/  FSETP.GT.AND P0, PT, |R21|, 16777216, PT ;  /* 0x4b8000001500780b */ /* 0x000fc60003f04200 */
[----:B------:R-:W1:Y:S01]  /*0b00*/  FRND R0, R3 ;  /* 0x0000000300007307 */ /* 0x000e620000201000 */
[----:B0-----:R-:W-:-:S07]  /*0b10*/  FSETP.NEU.AND P4, PT, R21, R10, PT ;  /* 0x0000000a1500720b */ /* 0x001fce0003f8d000 */
[----:B------:R-:W0:Y:S01]  /*0b20*/  F2I.NTZ R4, R3 ;  /* 0x0000000300047305 */ /* 0x000e220000203100 */
[----:B-1----:R-:W-:-:S04]  /*0b30*/  FFMA R0, R0, -0.5, R21 ;  /* 0xbf00000000007823 */ /* 0x002fc80000000015 */
        /* <DEDUP_REMOVED lines=21> */
[----:B------:R-:W-:-:S03]  /*0c90*/  FADD R25, R0, -1 ;  /* 0xbf80000000197421 */ /* 0x000fc60000000000 */
[----:B------:R-:W0:Y:S08]  /*0ca0*/  MUFU.RCP R3, R24 ;  /* 0x0000001800037308 */ /* 0x000e300000001000 */
        /* <DEDUP_REMOVED lines=9> */
.L_x_10:
[----:B------:R-:W-:Y:S05]  /*0d40*/  BSYNC.RECONVERGENT B0 ;  /* 0x0000000000007941 */ /* 0x000fea0003800200 */
.L_x_9:
[----:B------:R-:W0:Y:S01]  /*0d50*/  LDCU UR4, c[0x0][0x394] ;  /* 0x00007280ff0477ac */ /* 0x000e220008000800 */
[----:B------:R-:W-:-:S04]  /*0d60*/  IADD3 R0, PT, PT, R6, 0x1, RZ ;  /* 0x0000000106007810 */ /* 0x000fc80007ffe0ff */
[----:B0-----:R-:W-:-:S13]  /*0d70*/  ISETP.GE.AND P0, PT, R0, UR4, PT ;  /* 0x0000000400007c0c */ /* 0x001fda000bf06270 */
[----:B------:R-:W-:Y:S05]  /*0d80*/  @P0 EXIT ;  /* 0x000000000000094d */ /* 0x000fea0003800000 */
[----:B------:R-:W-:-:S04]  /*0d90*/  IADD3 R0, PT, PT, R6, 0x2, RZ ;  /* 0x0000000206007810 */ /* 0x000fc80007ffe0ff */
[----:B------:R-:W-:-:S13]  /*0da0*/  ISETP.GE.U32.AND P0, PT, R0, UR4, PT ;  /* 0x0000000400007c0c */ /* 0x000fda000bf06070 */
[----:B------:R-:W-:Y:S05]  /*0db0*/  @P0 EXIT ;  /* 0x000000000000094d */ /* 0x000fea0003800000 */
[----:B------:R-:W0:Y:S01]  /*0dc0*/  LDCU UR5, c[0x0][0x390] ;  /* 0x00007200ff0577ac */ /* 0x000e220008000800 */
[----:B------:R-:W1:Y:S08]  /*0dd0*/  LDC.64 R2, c[0x0][0x380] ;  /* 0x0000e000ff027b82 */ /* 0x000e700000000a00 */
[----:B------:R-:W2:Y:S01]  /*0de0*/  LDC R9, c[0x0][0x39c] ;  /* 0x0000e700ff097b82 */ /* 0x000ea20000000800 */
[----:B0-----:R-:W-:Y:S01]  /*0df0*/  MOV R16, UR5 ;  /* 0x0000000500107c02 */ /* 0x001fe20008000f00 */
[----:B------:R-:W-:Y:S01]  /*0e00*/  ULOP3.LUT UR4, UR4, 0x2, URZ, 0x3c, !UPT ;  /* 0x0000000204047892 */ /* 0x000fe2000f8e3cff */
[----:B------:R-:W-:Y:S01]  /*0e10*/  MOV R12, 0x3f800000 ;  /* 0x3f800000000c7802 */ /* 0x000fe20000000f00 */
[----:B------:R-:W-:Y:S01]  /*0e20*/  FADD R21, R21, 1 ;  /* 0x3f80000015157421 */ /* 0x000fe20000000000 */
[----:B------:R-:W0:Y:S01]  /*0e30*/  LDCU UR5, c[0x0][0x390] ;  /* 0x00007200ff0577ac */ /* 0x000e220008000800 */
[----:B------:R-:W-:-:S04]  /*0e40*/  IMAD R5, R6, R16, R17 ;  /* 0x0000001006057224 */ /* 0x000fc800078e0211 */
[----:B-1----:R-:W-:-:S05]  /*0e50*/  IMAD.WIDE R2, R5, 0x4, R2 ;  /* 0x0000000405027825 */ /* 0x002fca00078e0202 */
[----:B------:R1:W3:Y:S01]  /*0e60*/  LDG.E.CONSTANT R14, desc[UR6][R2.64] ;  /* 0x00000006020e7981 */ /* 0x0002e2000c1e9900 */
[----:B------:R-:W-:-:S06]  /*0e70*/  IMAD.WIDE R4, R16, 0x4, R2 ;  /* 0x0000000410047825 */ /* 0x000fcc00078e0202 */
[----:B------:R-:W4:Y:S01]  /*0e80*/  LDG.E.CONSTANT R4, desc[UR6][R4.64] ;  /* 0x0000000604047981 */ /* 0x000f22000c1e9900 */
[----:B------:R-:W-:-:S04]  /*0e90*/  IADD3 R8, PT, PT, -R6, UR4, RZ ;  /* 0x0000000406087c10 */ /* 0x000fc8000fffe1ff */
[----:B------:R-:W-:Y:S01]  /*0ea0*/  LOP3.LUT P0, R20, R8, 0x3, RZ, 0xc0, !PT ;  /* 0x0000000308147812 */ /* 0x000fe2000780c0ff */
[C---:B------:R-:W-:Y:S01]  /*0eb0*/  FADD R11, -R21.reuse, 1 ;  /* 0x3f800000150b7421 */ /* 0x040fe20000000100 */
[----:B------:R-:W-:Y:S01]  /*0ec0*/  FFMA R12, R21, -0.5, R12 ;  /* 0xbf000000150c7823 */ /* 0x000fe2000000000c */
[----:B-1----:R-:W-:Y:S01]  /*0ed0*/  MOV R2, R0 ;  /* 0x0000000000027202 */ /* 0x002fe20000000f00 */
[----:B------:R-:W-:Y:S01]  /*0ee0*/  BSSY.RECONVERGENT B0, `(.L_x_11) ;  /* 0x0000043000007945 */ /* 0x000fe20003800200 */
[----:B------:R-:W-:Y:S02]  /*0ef0*/  HFMA2 R0, -RZ, RZ, 0, 0 ;  /* 0x00000000ff007431 */ /* 0x000fe400000001ff */
[----:B------:R-:W-:Y:S01]  /*0f00*/  FADD R13, R11, R11 ;  /* 0x0000000b0b0d7221 */ /* 0x000fe20000000000 */
[----:B------:R-:W-:Y:S01]  /*0f10*/  FMUL R12, R12, R12 ;  /* 0x0000000c0c0c7220 */ /* 0x000fe20000400000 */
[----:B------:R-:W-:Y:S01]  /*0f20*/  FMUL R15, R15, -R15 ;  /* 0x8000000f0f0f7220 */ /* 0x000fe20000400000 */
[----:B------:R-:W-:Y:S01]  /*0f30*/  MOV R10, RZ ;  /* 0x000000ff000a7202 */ /* 0x000fe20000000f00 */
[----:B------:R-:W-:Y:S01]  /*0f40*/  FMUL R11, R11, -R11 ;  /* 0x8000000b0b0b7220 */ /* 0x000fe20000400000 */
[----:B--2---:R-:W-:Y:S01]  /*0f50*/  FMUL R9, R9, 100 ;  /* 0x42c8000009097820 */ /* 0x004fe20000400000 */
[----:B---3--:R-:W-:-:S02]  /*0f60*/  MOV R8, R14 ;  /* 0x0000000e00087202 */ /* 0x008fc40000000f00 */
[----:B----4-:R-:W-:Y:S01]  /*0f70*/  MOV R3, R4 ;  /* 0x0000000400037202 */ /* 0x010fe20000000f00 */
[----:B0-----:R-:W-:Y:S06]  /*0f80*/  @!P0 BRA `(.L_x_12) ;  /* 0x0000000000e08947 */ /* 0x001fec0003800000 */
[----:B------:R-:W-:Y:S01]  /*0f90*/  BSSY.RECONVERGENT B1, `(.L_x_13) ;  /* 0x0000036000017945 */ /* 0x000fe20003800200 */
[----:B------:R-:W-:Y:S01]  /*0fa0*/  IMAD R5, R2, R16, R17 ;  /* 0x0000001002057224 */ /* 0x000fe200078e0211 */
[----:B------:R-:W-:Y:S02]  /*0fb0*/  IADD3 R2, PT, PT, -R20, RZ, RZ ;  /* 0x000000ff14027210 */ /* 0x000fe40007ffe1ff */
[----:B------:R-:W-:Y:S02]  /*0fc0*/  MOV R0, RZ ;  /* 0x000000ff00007202 */ /* 0x000fe40000000f00 */
[----:B------:R-:W-:Y:S02]  /*0fd0*/  MOV R10, RZ ;  /* 0x000000ff000a7202 */ /* 0x000fe40000000f00 */
[----:B------:R-:W-:Y:S02]  /*0fe0*/  MOV R3, R4 ;  /* 0x0000000400037202 */ /* 0x000fe40000000f00 */
[----:B------:R-:W-:-:S07]  /*0ff0*/  MOV R8, R14 ;  /* 0x0000000e00087202 */ /* 0x000fce0000000f00 */
.L_x_16:
[----:B0-----:R-:W0:Y:S02]  /*1000*/  LDC.64 R20, c[0x0][0x380] ;  /* 0x0000e000ff147b82 */ /* 0x001e240000000a00 */
[----:B0-----:R-:W-:-:S05]  /*1010*/  IMAD.WIDE R20, R5, 0x4, R20 ;  /* 0x0000000405147825 */ /* 0x001fca00078e0214 */
[----:B------:R0:W2:Y:S01]  /*1020*/  LDG.E.CONSTANT R24, desc[UR6][R20.64] ;  /* 0x0000000614187981 */ /* 0x0000a2000c1e9900 */
[----:B------:R-:W-:Y:S01]  /*1030*/  FADD R23, R3, R3 ;  /* 0x0000000303177221 */ /* 0x000fe20000000000 */
[----:B------:R-:W-:Y:S01]  /*1040*/  FMUL R16, R15, R14 ;  /* 0x0000000e0f107220 */ /* 0x000fe20000400000 */
[----:B------:R-:W-:Y:S01]  /*1050*/  FMUL R10, R11, R10 ;  /* 0x0000000a0b0a7220 */ /* 0x000fe20000400000 */
[----:B------:R-:W-:Y:S02]  /*1060*/  BSSY.RECONVERGENT B2, `(.L_x_14) ;  /* 0x000001e000027945 */ /* 0x000fe40003800200 */
[----:B------:R-:W-:Y:S01]  /*1070*/  FFMA R27, R19, R4, R16 ;  /* 0x00000004131b7223 */ /* 0x000fe20000000010 */
[----:B------:R-:W-:Y:S01]  /*1080*/  FADD R16, R3, -R4 ;  /* 0x8000000403107221 */ /* 0x000fe20000000000 */
[----:B0-----:R-:W-:Y:S01]  /*1090*/  FFMA R21, R13, R0, R10 ;  /* 0x000000000d157223 */ /* 0x001fe2000000000a */
[----:B--2---:R-:W-:Y:S01]  /*10a0*/  FADD R23, R24, -R23 ;  /* 0x8000001718177221 */ /* 0x004fe20000000000 */
[----:B------:R-:W0:Y:S03]  /*10b0*/  MUFU.RCP R25, R24 ;  /* 0x0000001800197308 */ /* 0x000e260000001000 */
[----:B------:R-:W-:Y:S01]  /*10c0*/  FADD R23, R23, R8 ;  /* 0x0000000817177221 */ /* 0x000fe20000000000 */
[----:B------:R-:W-:-:S03]  /*10d0*/  FADD R8, R8, -R14 ;  /* 0x8000000e08087221 */ /* 0x000fc60000000000 */
[----:B------:R-:W-:Y:S01]  /*10e0*/  FFMA R23, R18, R23, R27 ;  /* 0x0000001712177223 */ /* 0x000fe2000000001b */
[----:B------:R-:W-:-:S03]  /*10f0*/  FADD R27, R16, R16 ;  /* 0x00000010101b7221 */ /* 0x000fc60000000000 */
[----:B------:R-:W-:-:S04]  /*1100*/  FADD R16, R24, -R23 ;  /* 0x8000001718107221 */ /* 0x000fc80000000000 */
[----:B------:R-:W-:Y:S01]  /*1110*/  FADD R27, R16, -R27 ;  /* 0x8000001b101b7221 */ /* 0x000fe20000000000 */
[----:B0-----:R-:W-:-:S03]  /*1120*/  FFMA R10, -R24, R25, 1 ;  /* 0x3f800000180a7423 */ /* 0x001fc60000000119 */
[----:B------:R-:W-:Y:S01]  /*1130*/  FADD R27, R8, R27 ;  /* 0x0000001b081b7221 */ /* 0x000fe20000000000 */
[----:B------:R-:W-:Y:S01]  /*1140*/  MOV R8, R3 ;  /* 0x0000000300087202 */ /* 0x000fe20000000f00 */
[----:B------:R-:W-:Y:S01]  /*1150*/  FFMA R10, R25, R10, R25 ;  /* 0x0000000a190a7223 */ /* 0x000fe20000000019 */
[----:B------:R-:W-:Y:S01]  /*1160*/  MOV R3, R24 ;  /* 0x0000001800037202 */ /* 0x000fe20000000f00 */
[----:B------:R-:W-:-:S04]  /*1170*/  FFMA R25, R12, R27, R21 ;  /* 0x0000001b0c197223 */ /* 0x000fc80000000015 */
[----:B------:R-:W0:Y:S01]  /*1180*/  FCHK P0, R25, R24 ;  /* 0x0000001819007302 */ /* 0x000e220000000000 */
[----:B------:R-:W-:-:S04]  /*1190*/  FFMA R21, R25, R10, RZ ;  /* 0x0000000a19157223 */ /* 0x000fc800000000ff */
[----:B------:R-:W-:-:S04]  /*11a0*/  FFMA R14, -R24, R21, R25 ;  /* 0x00000015180e7223 */ /* 0x000fc80000000119 */
[----:B------:R-:W-:Y:S01]  /*11b0*/  FFMA R16, R10, R14, R21 ;  /* 0x0000000e0a107223 */ /* 0x000fe20000000015 */
[----:B------:R-:W-:Y:S02]  /*11c0*/  MOV R10, R0 ;  /* 0x00000000000a7202 */ /* 0x000fe40000000f00 */
[----:B------:R-:W-:Y:S02]  /*11d0*/  MOV R14, R4 ;  /* 0x00000004000e7202 */ /* 0x000fe40000000f00 */
[----:B------:R-:W-:Y:S02]  /*11e0*/  MOV R4, R23 ;  /* 0x0000001700047202 */ /* 0x000fe40000000f00 */
[----:B------:R-:W-:Y:S01]  /*11f0*/  MOV R0, R25 ;  /* 0x0000001900007202 */ /* 0x000fe20000000f00 */
[----:B0-----:R-:W-:Y:S06]  /*1200*/  @!P0 BRA `(.L_x_15) ;  /* 0x00000000000c8947 */ /* 0x001fec0003800000 */
[----:B------:R-:W-:-:S07]  /*1210*/  MOV R20, 0x1230 ;  /* 0x0000123000147802 */ /* 0x000fce0000000f00 */
[----:B------:R-:W-:Y:S05]  /*1220*/  CALL.REL.NOINC `($__internal_0_$__cuda_sm3x_div_rn_noftz_f32_slowpath) ;  /* 0x0000000800887944 */ /* 0x000fea0003c00000 */
[----:B------:R-:W-:-:S07]  /*1230*/  MOV R16, R21 ;  /* 0x0000001500107202 */ /* 0x000fce0000000f00 */
.L_x_15:
[----:B------:R-:W-:Y:S05]  /*1240*/  BSYNC.RECONVERGENT B2 ;  /* 0x0000000000027941 */ /* 0x000fea0003800200 */
.L_x_14:
[----:B------:R-:W0:Y:S01]  /*1250*/  LDC.64 R20, c[0x0][0x3a0] ;  /* 0x0000e800ff147b82 */ /* 0x000e220000000a00 */
[----:B------:R-:W-:Y:S01]  /*1260*/  FMUL R23, R16, R9 ;  /* 0x0000000910177220 */ /* 0x000fe20000400000 */
[----:B------:R-:W-:Y:S02]  /*1270*/  IADD3 R2, PT, PT, R2, 0x1, RZ ;  /* 0x0000000102027810 */ /* 0x000fe40007ffe0ff */
[----:B------:R-:W-:Y:S02]  /*1280*/  MOV R16, UR5 ;  /* 0x0000000500107c02 */ /* 0x000fe40008000f00 */
[----:B------:R-:W-:Y:S02]  /*1290*/  ISETP.NE.AND P0, PT, R2, RZ, PT ;  /* 0x000000ff0200720c */ /* 0x000fe40003f05270 */
[----:B------:R-:W-:Y:S01]  /*12a0*/  IADD3 R6, PT, PT, R6, 0x1, RZ ;  /* 0x0000000106067810 */ /* 0x000fe20007ffe0ff */
[C---:B0-----:R-:W-:Y:S01]  /*12b0*/  IMAD.WIDE R20, R5.reuse, 0x4, R20 ;  /* 0x0000000405147825 */ /* 0x041fe200078e0214 */
[----:B------:R-:W-:-:S04]  /*12c0*/  IADD3 R5, PT, PT, R5, R16, RZ ;  /* 0x0000001005057210 */ /* 0x000fc80007ffe0ff */
[----:B------:R0:W-:Y:S05]  /*12d0*/  STG.E desc[UR6][R20.64], R23 ;  /* 0x0000001714007986 */ /* 0x0001ea000c101906 */
[----:B------:R-:W-:Y:S05]  /*12e0*/  @P0 BRA `(.L_x_16) ;  /* 0xfffffffc00440947 */ /* 0x000fea000383ffff */
[----:B------:R-:W-:Y:S05]  /*12f0*/  BSYNC.RECONVERGENT B1 ;  /* 0x0000000000017941 */ /* 0x000fea0003800200 */
.L_x_13:
[----:B------:R-:W-:-:S07]  /*1300*/  IADD3 R2, PT, PT, R6, 0x2, RZ ;  /* 0x0000000206027810 */ /* 0x000fce0007ffe0ff */
.L_x_12:
[----:B------:R-:W-:Y:S05]  /*1310*/  BSYNC.RECONVERGENT B0 ;  /* 0x0000000000007941 */ /* 0x000fea0003800200 */
.L_x_11:
[----:B------:R-:W-:-:S04]  /*1320*/  IADD3 R7, PT, PT, R7, -0x3, RZ ;  /* 0xfffffffd07077810 */ /* 0x000fc80007ffe0ff */
[----:B------:R-:W-:-:S13]  /*1330*/  ISETP.GE.U32.AND P0, PT, R7, 0x3, PT ;  /* 0x000000030700780c */ /* 0x000fda0003f06070 */
[----:B------:R-:W-:Y:S05]  /*1340*/  @!P0 EXIT ;  /* 0x000000000000894d */ /* 0x000fea0003800000 */
[----:B------:R-:W1:Y:S01]  /*1350*/  LDCU UR4, c[0x0][0x394] ;  /* 0x00007280ff0477ac */ /* 0x000e620008000800 */
[C---:B------:R-:W-:Y:S01]  /*1360*/  IMAD R7, R2.reuse, R16, R17 ;  /* 0x0000001002077224 */ /* 0x040fe200078e0211 */
[----:B-1----:R-:W-:-:S07]  /*1370*/  IADD3 R6, PT, PT, R2, -UR4, RZ ;  /* 0x8000000402067c10 */ /* 0x002fce000fffe0ff */
.L_x_25:
[----:B-1----:R-:W1:Y:S02]  /*1380*/  LDC.64 R30, c[0x0][0x380] ;  /* 0x0000e000ff1e7b82 */ /* 0x002e640000000a00 */
[----:B-1----:R-:W-:-:S05]  /*1390*/  IMAD.WIDE R30, R7, 0x4, R30 ;  /* 0x00000004071e7825 */ /* 0x002fca00078e021e */
[----:B------:R-:W2:Y:S01]  /*13a0*/  LDG.E.CONSTANT R29, desc[UR6][R30.64] ;  /* 0x000000061e1d7981 */ /* 0x000ea2000c1e9900 */
[----:B------:R-:W-:Y:S01]  /*13b0*/  FADD R2, R3, R3 ;  /* 0x0000000303027221 */ /* 0x000fe20000000000 */
[----:B------:R-:W-:Y:S01]  /*13c0*/  FMUL R16, R15, R14 ;  /* 0x0000000e0f107220 */ /* 0x000fe20000400000 */
[----:B------:R-:W-:Y:S01]  /*13d0*/  FMUL R10, R11, R10 ;  /* 0x0000000a0b0a7220 */ /* 0x000fe20000400000 */
[----:B------:R-:W-:Y:S01]  /*13e0*/  IADD3 R6, PT, PT, R6, 0x4, RZ ;  /* 0x0000000406067810 */ /* 0x000fe20007ffe0ff */
[----:B------:R-:W-:Y:S01]  /*13f0*/  BSSY.RECONVERGENT B0, `(.L_x_17) ;  /* 0x000001a000007945 */ /* 0x000fe20003800200 */
[----:B------:R-:W-:Y:S01]  /*1400*/  FFMA R17, R19, R4, R16 ;  /* 0x0000000413117223 */ /* 0x000fe20000000010 */
[----:B------:R-:W-:Y:S01]  /*1410*/  FADD R16, R3, -R4 ;  /* 0x8000000403107221 */ /* 0x000fe20000000000 */
[----:B------:R-:W-:Y:S01]  /*1420*/  ISETP.NE.AND P1, PT, R6, RZ, PT ;  /* 0x000000ff0600720c */ /* 0x000fe20003f25270 */
[----:B--2---:R-:W-:Y:S01]  /*1430*/  FADD R5, R29, -R2 ;  /* 0x800000021d057221 */ /* 0x004fe20000000000 */
[----:B0-----:R-:W0:Y:S03]  /*1440*/  MUFU.RCP R20, R29 ;  /* 0x0000001d00147308 */ /* 0x001e260000001000 */
[----:B------:R-:W-:-:S04]  /*1450*/  FADD R5, R5, R8 ;  /* 0x0000000805057221 */ /* 0x000fc80000000000 */
[----:B------:R-:W-:Y:S01]  /*1460*/  FFMA R2, R18, R5, R17 ;  /* 0x0000000512027223 */ /* 0x000fe20000000011 */
[----:B------:R-:W-:Y:S01]  /*1470*/  FADD R17, R16, R16 ;  /* 0x0000001010117221 */ /* 0x000fe20000000000 */
[----:B------:R-:W-:Y:S02]  /*1480*/  FADD R5, R8, -R14 ;  /* 0x8000000e08057221 */ /* 0x000fe40000000000 */
[----:B------:R-:W-:-:S04]  /*1490*/  FADD R26, R29, -R2 ;  /* 0x800000021d1a7221 */ /* 0x000fc80000000000 */
[----:B------:R-:W-:Y:S01]  /*14a0*/  FADD R8, R26, -R17 ;  /* 0x800000111a087221 */ /* 0x000fe20000000000 */
[----:B------:R-:W-:Y:S01]  /*14b0*/  FFMA R17, R13, R0, R10 ;  /* 0x000000000d117223 */ /* 0x000fe2000000000a */
[----:B0-----:R-:W-:Y:S02]  /*14c0*/  FFMA R21, -R29, R20, 1 ;  /* 0x3f8000001d157423 */ /* 0x001fe40000000114 */
[----:B------:R-:W-:Y:S02]  /*14d0*/  FADD R5, R5, R8 ;  /* 0x0000000805057221 */ /* 0x000fe40000000000 */
[----:B------:R-:W-:Y:S02]  /*14e0*/  FFMA R21, R20, R21, R20 ;  /* 0x0000001514157223 */ /* 0x000fe40000000014 */
[----:B------:R-:W-:-:S04]  /*14f0*/  FFMA R8, R12, R5, R17 ;  /* 0x000000050c087223 */ /* 0x000fc80000000011 */
[----:B------:R-:W0:Y:S01]  /*1500*/  FCHK P0, R8, R29 ;  /* 0x0000001d08007302 */ /* 0x000e220000000000 */
[----:B------:R-:W-:-:S04]  /*1510*/  FFMA R10, R8, R21, RZ ;  /* 0x00000015080a7223 */ /* 0x000fc800000000ff */
[----:B------:R-:W-:-:S04]  /*1520*/  FFMA R5, -R29, R10, R8 ;  /* 0x0000000a1d057223 */ /* 0x000fc80000000108 */
[----:B------:R-:W-:Y:S01]  /*1530*/  FFMA R21, R21, R5, R10 ;  /* 0x0000000515157223 */ /* 0x000fe2000000000a */
[----:B0-----:R-:W-:Y:S06]  /*1540*/  @!P0 BRA `(.L_x_18) ;  /* 0x0000000000108947 */ /* 0x001fec0003800000 */
[----:B------:R-:W-:Y:S02]  /*1550*/  MOV R25, R8 ;  /* 0x0000000800197202 */ /* 0x000fe40000000f00 */
[----:B------:R-:W-:Y:S02]  /*1560*/  MOV R24, R29 ;  /* 0x0000001d00187202 */ /* 0x000fe40000000f00 */
[----:B------:R-:W-:-:S07]  /*1570*/  MOV R20, 0x1590 ;  /* 0x0000159000147802 */ /* 0x000fce0000000f00 */
[----:B------:R-:W-:Y:S05]  /*1580*/  CALL.REL.NOINC `($__internal_0_$__cuda_sm3x_div_rn_noftz_f32_slowpath) ;  /* 0x0000000400b07944 */ /* 0x000fea0003c00000 */
.L_x_18:
[----:B------:R-:W-:Y:S05]  /*1590*/  BSYNC.RECONVERGENT B0 ;  /* 0x0000000000007941 */ /* 0x000fea0003800200 */
.L_x_17:
[----:B------:R-:W0:Y:S08]  /*15a0*/  LDC R5, c[0x0][0x390] ;  /* 0x0000e400ff057b82 */ /* 0x000e300000000800 */
[----:B------:R-:W1:Y:S01]  /*15b0*/  LDC.64 R32, c[0x0][0x3a0] ;  /* 0x0000e800ff207b82 */ /* 0x000e620000000a00 */
[----:B0-----:R-:W-:-:S05]  /*15c0*/  IMAD.WIDE R30, R5, 0x4, R30 ;  /* 0x00000004051e7825 */ /* 0x001fca00078e021e */
[----:B------:R-:W2:Y:S01]  /*15d0*/  LDG.E.CONSTANT R5, desc[UR6][R30.64] ;  /* 0x000000061e057981 */ /* 0x000ea2000c1e9900 */
[----:B------:R-:W-:Y:S01]  /*15e0*/  FADD R10, R29, R29 ;  /* 0x0000001d1d0a7221 */ /* 0x000fe20000000000 */
[----:B------:R-:W-:Y:S01]  /*15f0*/  FMUL R4, R15, R4 ;  /* 0x000000040f047220 */ /* 0x000fe20000400000 */
[----:B------:R-:W-:Y:S01]  /*1600*/  FADD R14, R26, R26 ;  /* 0x0000001a1a0e7221 */ /* 0x000fe20000000000 */
[----:B------:R-:W-:Y:S01]  /*1610*/  FMUL R0, R11, R0 ;  /* 0x000000000b007220 */ /* 0x000fe20000400000 */
[----:B-1----:R-:W-:-:S04]  /*1620*/  IMAD.WIDE R32, R7, 0x4, R32 ;  /* 0x0000000407207825 */ /* 0x002fc800078e0220 */
[----:B------:R-:W-:Y:S01]  /*1630*/  FFMA R17, R19, R2, R4 ;  /* 0x0000000213117223 */ /* 0x000fe20000000004 */
[----:B------:R-:W-:Y:S01]  /*1640*/  BSSY.RECONVERGENT B0, `(.L_x_19) ;  /* 0x0000017000007945 */ /* 0x000fe20003800200 */
[----:B------:R-:W-:Y:S01]  /*1650*/  FFMA R23, R13, R8, R0 ;  /* 0x000000080d177223 */ /* 0x000fe20000000000 */
[----:B--2---:R-:W-:-:S04]  /*1660*/  FADD R10, R5, -R10 ;  /* 0x8000000a050a7221 */ /* 0x004fc80000000000 */
[----:B------:R-:W-:Y:S02]  /*1670*/  FADD R3, R10, R3 ;  /* 0x000000030a037221 */ /* 0x000fe40000000000 */
[----:B------:R-:W0:Y:S02]  /*1680*/  MUFU.RCP R10, R5 ;  /* 0x00000005000a7308 */ /* 0x000e240000001000 */
[----:B------:R-:W-:Y:S01]  /*1690*/  FFMA R4, R18, R3, R17 ;  /* 0x0000000312047223 */ /* 0x000fe20000000011 */
[----:B------:R-:W-:-:S03]  /*16a0*/  FMUL R17, R21, R9 ;  /* 0x0000000915117220 */ /* 0x000fc60000400000 */
[----:B------:R-:W-:Y:S02]  /*16b0*/  FADD R3, R5, -R4 ;  /* 0x8000000405037221 */ /* 0x000fe40000000000 */
[----:B------:R1:W-:Y:S02]  /*16c0*/  STG.E desc[UR6][R32.64], R17 ;  /* 0x0000001120007986 */ /* 0x0003e4000c101906 */
[----:B------:R-:W-:-:S04]  /*16d0*/  FADD R21, R3, -R14 ;  /* 0x8000000e03157221 */ /* 0x000fc80000000000 */
[----:B------:R-:W-:Y:S01]  /*16e0*/  FADD R21, R16, R21 ;  /* 0x0000001510157221 */ /* 0x000fe20000000000 */
[----:B0-----:R-:W-:-:S03]  /*16f0*/  FFMA R25, -R5, R10, 1 ;  /* 0x3f80000005197423 */ /* 0x001fc6000000010a */
[----:B------:R-:W-:Y:S01]  /*1700*/  FFMA R0, R12, R21, R23 ;  /* 0x000000150c007223 */ /* 0x000fe20000000017 */
[----:B------:R-:W-:-:S03]  /*1710*/  FFMA R25, R10, R25, R10 ;  /* 0x000000190a197223 */ /* 0x000fc6000000000a */
[----:B------:R-:W0:Y:S01]  /*1720*/  FCHK P0, R0, R5 ;  /* 0x0000000500007302 */ /* 0x000e220000000000 */
[----:B------:R-:W-:-:S04]  /*1730*/  FFMA R10, R0, R25, RZ ;  /* 0x00000019000a7223 */ /* 0x000fc800000000ff */
[----:B------:R-:W-:-:S04]  /*1740*/  FFMA R21, -R5, R10, R0 ;  /* 0x0000000a05157223 */ /* 0x000fc80000000100 */
[----:B------:R-:W-:Y:S01]  /*1750*/  FFMA R21, R25, R21, R10 ;  /* 0x0000001519157223 */ /* 0x000fe2000000000a */
[----:B01----:R-:W-:Y:S06]  /*1760*/  @!P0 BRA `(.L_x_20) ;  /* 0x0000000000108947 */ /* 0x003fec0003800000 */
[----:B------:R-:W-:Y:S02]  /*1770*/  MOV R25, R0 ;  /* 0x0000000000197202 */ /* 0x000fe40000000f00 */
[----:B------:R-:W-:Y:S02]  /*1780*/  MOV R24, R5 ;  /* 0x0000000500187202 */ /* 0x000fe40000000f00 */
[----:B------:R-:W-:-:S07]  /*1790*/  MOV R20, 0x17b0 ;  /* 0x000017b000147802 */ /* 0x000fce0000000f00 */
[----:B------:R-:W-:Y:S05]  /*17a0*/  CALL.REL.NOINC `($__internal_0_$__cuda_sm3x_div_rn_noftz_f32_slowpath) ;  /* 0x0000000400287944 */ /* 0x000fea0003c00000 */
.L_x_20:
[----:B------:R-:W-:Y:S05]  /*17b0*/  BSYNC.RECONVERGENT B0 ;  /* 0x0000000000007941 */ /* 0x000fea0003800200 */
.L_x_19:
[----:B------:R-:W0:Y:S02]  /*17c0*/  LDC R23, c[0x0][0x390] ;  /* 0x0000e400ff177b82 */ /* 0x000e240000000800 */
[----:B0-----:R-:W-:-:S05]  /*17d0*/  IMAD.WIDE R16, R23, 0x4, R30 ;  /* 0x0000000417107825 */ /* 0x001fca00078e021e */
[----:B------:R-:W2:Y:S01]  /*17e0*/  LDG.E.CONSTANT R24, desc[UR6][R16.64] ;  /* 0x0000000610187981 */ /* 0x000ea2000c1e9900 */
[----:B------:R-:W-:Y:S01]  /*17f0*/  FADD R25, R5, R5 ;  /* 0x0000000505197221 */ /* 0x000fe20000000000 */
[----:B------:R-:W-:Y:S01]  /*1800*/  FMUL R2, R15, R2 ;  /* 0x000000020f027220 */ /* 0x000fe20000400000 */
[----:B------:R-:W-:-:S04]  /*1810*/  IMAD.WIDE R30, R23, 0x4, R32 ;  /* 0x00000004171e7825 */ /* 0x000fc800078e0220 */
[----:B------:R-:W-:Y:S01]  /*1820*/  FADD R23, R3, R3 ;  /* 0x0000000303177221 */ /* 0x000fe20000000000 */
[----:B------:R-:W-:Y:S01]  /*1830*/  FMUL R8, R11, R8 ;  /* 0x000000080b087220 */ /* 0x000fe20000400000 */
[----:B------:R-:W-:Y:S01]  /*1840*/  FFMA R27, R19, R4, R2 ;  /* 0x00000004131b7223 */ /* 0x000fe20000000002 */
[----:B------:R-:W-:Y:S01]  /*1850*/  FMUL R21, R21, R9 ;  /* 0x0000000915157220 */ /* 0x000fe20000400000 */
[----:B------:R-:W-:Y:S04]  /*1860*/  BSSY.RECONVERGENT B0, `(.L_x_21) ;  /* 0x0000016000007945 */ /* 0x000fe80003800200 */
[----:B------:R0:W-:Y:S01]  /*1870*/  STG.E desc[UR6][R30.64], R21 ;  /* 0x000000151e007986 */ /* 0x0001e2000c101906 */
[----:B--2---:R-:W-:Y:S02]  /*1880*/  FADD R10, R24, -R25 ;  /* 0x80000019180a7221 */ /* 0x004fe40000000000 */
[----:B------:R-:W1:Y:S02]  /*1890*/  MUFU.RCP R25, R24 ;  /* 0x0000001800197308 */ /* 0x000e640000001000 */
[----:B------:R-:W-:-:S04]  /*18a0*/  FADD R29, R29, R10 ;  /* 0x0000000a1d1d7221 */ /* 0x000fc80000000000 */
[----:B------:R-:W-:Y:S01]  /*18b0*/  FFMA R14, R18, R29, R27 ;  /* 0x0000001d120e7223 */ /* 0x000fe2000000001b */
[----:B------:R-:W-:-:S03]  /*18c0*/  FFMA R27, R13, R0, R8 ;  /* 0x000000000d1b7223 */ /* 0x000fc60000000008 */
[----:B------:R-:W-:-:S04]  /*18d0*/  FADD R2, R24, -R14 ;  /* 0x8000000e18027221 */ /* 0x000fc80000000000 */
[----:B------:R-:W-:Y:S01]  /*18e0*/  FADD R23, R2, -R23 ;  /* 0x8000001702177221 */ /* 0x000fe20000000000 */
[----:B-1----:R-:W-:-:S03]  /*18f0*/  FFMA R10, -R24, R25, 1 ;  /* 0x3f800000180a7423 */ /* 0x002fc60000000119 */
[----:B------:R-:W-:Y:S01]  /*1900*/  FADD R23, R26, R23 ;  /* 0x000000171a177221 */ /* 0x000fe20000000000 */
[----:B------:R-:W-:-:S03]  /*1910*/  FFMA R10, R25, R10, R25 ;  /* 0x0000000a190a7223 */ /* 0x000fc60000000019 */
[----:B------:R-:W-:-:S04]  /*1920*/  FFMA R25, R12, R23, R27 ;  /* 0x000000170c197223 */ /* 0x000fc8000000001b */
[----:B------:R-:W1:Y:S01]  /*1930*/  FCHK P0, R25, R24 ;  /* 0x0000001819007302 */ /* 0x000e620000000000 */
[----:B------:R-:W-:-:S04]  /*1940*/  FFMA R23, R25, R10, RZ ;  /* 0x0000000a19177223 */ /* 0x000fc800000000ff */
[----:B------:R-:W-:-:S04]  /*1950*/  FFMA R8, -R24, R23, R25 ;  /* 0x0000001718087223 */ /* 0x000fc80000000119 */
[----:B0-----:R-:W-:Y:S01]  /*1960*/  FFMA R21, R10, R8, R23 ;  /* 0x000000080a157223 */ /* 0x001fe20000000017 */
[----:B------:R-:W-:Y:S02]  /*1970*/  MOV R8, R24 ;  /* 0x0000001800087202 */ /* 0x000fe40000000f00 */
[----:B------:R-:W-:Y:S01]  /*1980*/  MOV R10, R25 ;  /* 0x00000019000a7202 */ /* 0x000fe20000000f00 */
[----:B-1----:R-:W-:Y:S06]  /*1990*/  @!P0 BRA `(.L_x_22) ;  /* 0x0000000000088947 */ /* 0x002fec0003800000 */
[----:B------:R-:W-:-:S07]  /*19a0*/  MOV R20, 0x19c0 ;  /* 0x000019c000147802 */ /* 0x000fce0000000f00 */
[----:B------:R-:W-:Y:S05]  /*19b0*/  CALL.REL.NOINC `($__internal_0_$__cuda_sm3x_div_rn_noftz_f32_slowpath) ;  /* 0x0000000000a47944 */ /* 0x000fea0003c00000 */
.L_x_22:
[----:B------:R-:W-:Y:S05]  /*19c0*/  BSYNC.RECONVERGENT B0 ;  /* 0x0000000000007941 */ /* 0x000fea0003800200 */
.L_x_21:
[----:B------:R-:W0:Y:S02]  /*19d0*/  LDC R26, c[0x0][0x390] ;  /* 0x0000e400ff1a7b82 */ /* 0x000e240000000800 */
[----:B0-----:R-:W-:-:S05]  /*19e0*/  IMAD.WIDE R16, R26, 0x4, R16 ;  /* 0x000000041a107825 */ /* 0x001fca00078e0210 */
[----:B------:R-:W2:Y:S01]  /*19f0*/  LDG.E.CONSTANT R24, desc[UR6][R16.64] ;  /* 0x0000000610187981 */ /* 0x000ea2000c1e9900 */
[----:B------:R-:W-:Y:S01]  /*1a00*/  FADD R23, R8, R8 ;  /* 0x0000000808177221 */ /* 0x000fe20000000000 */
[----:B------:R-:W-:Y:S01]  /*1a10*/  FMUL R20, R15, R4 ;  /* 0x000000040f147220 */ /* 0x000fe20000400000 */
[----:B------:R-:W-:Y:S01]  /*1a20*/  FMUL R0, R11, R0 ;  /* 0x000000000b007220 */ /* 0x000fe20000400000 */
[----:B------:R-:W-:Y:S01]  /*1a30*/  FMUL R21, R21, R9 ;  /* 0x0000000915157220 */ /* 0x000fe20000400000 */
[----:B------:R-:W-:-:S04]  /*1a40*/  IMAD.WIDE R30, R26, 0x4, R30 ;  /* 0x000000041a1e7825 */ /* 0x000fc800078e021e */
[----:B------:R-:W-:Y:S01]  /*1a50*/  FFMA R25, R19, R14, R20 ;  /* 0x0000000e13197223 */ /* 0x000fe20000000014 */
[----:B------:R-:W-:Y:S01]  /*1a60*/  BSSY.RECONVERGENT B0, `(.L_x_23) ;  /* 0x0000018000007945 */ /* 0x000fe20003800200 */
[----:B------:R0:W-:Y:S01]  /*1a70*/  STG.E desc[UR6][R30.64], R21 ;  /* 0x000000151e007986 */ /* 0x0001e2000c101906 */
[----:B--2---:R-:W-:Y:S02]  /*1a80*/  FADD R4, R24, -R23 ;  /* 0x8000001718047221 */ /* 0x004fe40000000000 */
[----:B------:R-:W1:Y:S02]  /*1a90*/  MUFU.RCP R23, R24 ;  /* 0x0000001800177308 */ /* 0x000e640000001000 */
[----:B------:R-:W-:-:S04]  /*1aa0*/  FADD R5, R5, R4 ;  /* 0x0000000405057221 */ /* 0x000fc80000000000 */
[----:B------:R-:W-:Y:S01]  /*1ab0*/  FFMA R4, R18, R5, R25 ;  /* 0x0000000512047223 */ /* 0x000fe20000000019 */
[----:B------:R-:W-:-:S03]  /*1ac0*/  FADD R5, R2, R2 ;  /* 0x0000000202057221 */ /* 0x000fc60000000000 */
[----:B------:R-:W-:-:S04]  /*1ad0*/  FADD R2, R24, -R4 ;  /* 0x8000000418027221 */ /* 0x000fc80000000000 */
[----:B------:R-:W-:-:S04]  /*1ae0*/  FADD R2, R2, -R5 ;  /* 0x8000000502027221 */ /* 0x000fc80000000000 */
[----:B------:R-:W-:Y:S01]  /*1af0*/  FADD R25, R3, R2 ;  /* 0x0000000203197221 */ /* 0x000fe20000000000 */
[----:B------:R-:W-:Y:S01]  /*1b00*/  FFMA R3, R13, R10, R0 ;  /* 0x0000000a0d037223 */ /* 0x000fe20000000000 */
[----:B-1----:R-:W-:-:S03]  /*1b10*/  FFMA R2, -R24, R23, 1 ;  /* 0x3f80000018027423 */ /* 0x002fc60000000117 */
[----:B------:R-:W-:Y:S01]  /*1b20*/  FFMA R25, R12, R25, R3 ;  /* 0x000000190c197223 */ /* 0x000fe20000000003 */
[----:B------:R-:W-:-:S03]  /*1b30*/  FFMA R2, R23, R2, R23 ;  /* 0x0000000217027223 */ /* 0x000fc60000000017 */
[----:B------:R-:W1:Y:S01]  /*1b40*/  FCHK P0, R25, R24 ;  /* 0x0000001819007302 */ /* 0x000e620000000000 */
[----:B------:R-:W-:-:S04]  /*1b50*/  FFMA R3, R25, R2, RZ ;  /* 0x0000000219037223 */ /* 0x000fc800000000ff */
[----:B------:R-:W-:-:S04]  /*1b60*/  FFMA R0, -R24, R3, R25 ;  /* 0x0000000318007223 */ /* 0x000fc80000000119 */
[----:B------:R-:W-:Y:S01]  /*1b70*/  FFMA R2, R2, R0, R3 ;  /* 0x0000000002027223 */ /* 0x000fe20000000003 */
[----:B------:R-:W-:Y:S02]  /*1b80*/  MOV R3, R24 ;  /* 0x0000001800037202 */ /* 0x000fe40000000f00 */
[----:B------:R-:W-:Y:S01]  /*1b90*/  MOV R0, R25 ;  /* 0x0000001900007202 */ /* 0x000fe20000000f00 */
[----:B01----:R-:W-:Y:S06]  /*1ba0*/  @!P0 BRA `(.L_x_24) ;  /* 0x00000000000c8947 */ /* 0x003fec0003800000 */
[----:B------:R-:W-:-:S07]  /*1bb0*/  MOV R20, 0x1bd0 ;  /* 0x00001bd000147802 */ /* 0x000fce0000000f00 */
[----:B------:R-:W-:Y:S05]  /*1bc0*/  CALL.REL.NOINC `($__internal_0_$__cuda_sm3x_div_rn_noftz_f32_slowpath) ;  /* 0x0000000000207944 */ /* 0x000fea0003c00000 */
[----:B------:R-:W-:-:S07]  /*1bd0*/  MOV R2, R21 ;  /* 0x0000001500027202 */ /* 0x000fce0000000f00 */
.L_x_24:
[----:B------:R-:W-:Y:S05]  /*1be0*/  BSYNC.RECONVERGENT B0 ;  /* 0x0000000000007941 */ /* 0x000fea0003800200 */
.L_x_23:
[----:B------:R-:W-:Y:S01]  /*1bf0*/  FMUL R5, R2, R9 ;  /* 0x0000000902057220 */ /* 0x000fe20000400000 */
[C---:B------:R-:W-:Y:S01]  /*1c00*/  IMAD.WIDE R30, R26.reuse, 0x4, R30 ;  /* 0x000000041a1e7825 */ /* 0x040fe200078e021e */
[----:B------:R-:W-:-:S04]  /*1c10*/  LEA R7, R26, R7, 0x2 ;  /* 0x000000071a077211 */ /* 0x000fc800078e10ff */
[----:B------:R1:W-:Y:S01]  /*1c20*/  STG.E desc[UR6][R30.64], R5 ;  /* 0x000000051e007986 */ /* 0x0003e2000c101906 */
[----:B------:R-:W-:Y:S05]  /*1c30*/  @P1 BRA `(.L_x_25) ;  /* 0xfffffff400d01947 */ /* 0x000fea000383ffff */
[----:B------:R-:W-:Y:S05]  /*1c40*/  EXIT ;  /* 0x000000000000794d */ /* 0x000fea0003800000 */
        .weak           $__internal_0_$__cuda_sm3x_div_rn_noftz_f32_slowpath
        .type           $__internal_0_$__cuda_sm3x_div_rn_noftz_f32_slowpath,@function
        .size           $__internal_0_$__cuda_sm3x_div_rn_noftz_f32_slowpath,(.L_x_88 - $__internal_0_$__cuda_sm3x_div_rn_noftz_f32_slowpath)
$__internal_0_$__cuda_sm3x_div_rn_noftz_f32_slowpath:
[----:B------:R-:W-:Y:S01]  /*1c50*/  SHF.R.U32.HI R22, RZ, 0x17, R24 ;  /* 0x00000017ff167819 */ /* 0x000fe20000011618 */
[----:B------:R-:W-:Y:S01]  /*1c60*/  BSSY.RECONVERGENT B3, `(.L_x_26) ;  /* 0x0000064000037945 */ /* 0x000fe20003800200 */
[----:B------:R-:W-:Y:S02]  /*1c70*/  SHF.R.U32.HI R23, RZ, 0x17, R25 ;  /* 0x00000017ff177819 */ /* 0x000fe40000011619 */
[----:B------:R-:W-:Y:S02]  /*1c80*/  LOP3.LUT R22, R22, 0xff, RZ, 0xc0, !PT ;  /* 0x000000ff16167812 */ /* 0x000fe400078ec0ff */
[----:B------:R-:W-:Y:S02]  /*1c90*/  LOP3.LUT R23, R23, 0xff, RZ, 0xc0, !PT ;  /* 0x000000ff17177812 */ /* 0x000fe400078ec0ff */
[----:B------:R-:W-:-:S04]  /*1ca0*/  IADD3 R21, PT, PT, R22, -0x1, RZ ;  /* 0xffffffff16157810 */ /* 0x000fc80007ffe0ff */
[----:B------:R-:W-:Y:S02]  /*1cb0*/  ISETP.GT.U32.AND P0, PT, R21, 0xfd, PT ;  /* 0x000000fd1500780c */ /* 0x000fe40003f04070 */
[----:B------:R-:W-:-:S04]  /*1cc0*/  IADD3 R21, PT, PT, R23, -0x1, RZ ;  /* 0xffffffff17157810 */ /* 0x000fc80007ffe0ff */
[----:B------:R-:W-:-:S13]  /*1cd0*/  ISETP.GT.U32.OR P0, PT, R21, 0xfd, P0 ;  /* 0x000000fd1500780c */ /* 0x000fda0000704470 */
[----:B------:R-:W-:Y:S01]  /*1ce0*/  @!P0 MOV R27, RZ ;  /* 0x000000ff001b8202 */ /* 0x000fe20000000f00 */
[----:B------:R-:W-:Y:S06]  /*1cf0*/  @!P0 BRA `(.L_x_27) ;  /* 0x0000000000648947 */ /* 0x000fec0003800000 */
[----:B------:R-:W-:Y:S02]  /*1d00*/  FSETP.GTU.FTZ.AND P0, PT, |R25|, +INF , PT ;  /* 0x7f8000001900780b */ /* 0x000fe40003f1c200 */
[----:B------:R-:W-:-:S04]  /*1d10*/  FSETP.GTU.FTZ.AND P2, PT, |R24|, +INF , PT ;  /* 0x7f8000001800780b */ /* 0x000fc80003f5c200 */
[----:B------:R-:W-:-:S13]  /*1d20*/  PLOP3.LUT P0, PT, P0, P2, PT, 0xf8, 0x8f ;  /* 0x00000000008f781c */ /* 0x000fda0000705f70 */
[----:B------:R-:W-:Y:S05]  /*1d30*/  @P0 BRA `(.L_x_28) ;  /* 0x0000000400540947 */ /* 0x000fea0003800000 */
[----:B------:R-:W-:-:S13]  /*1d40*/  LOP3.LUT P0, RZ, R24, 0x7fffffff, R25, 0xc8, !PT ;  /* 0x7fffffff18ff7812 */ /* 0x000fda000780c819 */
[----:B------:R-:W-:Y:S05]  /*1d50*/  @!P0 BRA `(.L_x_29) ;  /* 0x0000000400448947 */ /* 0x000fea0003800000 */
[C---:B------:R-:W-:Y:S02]  /*1d60*/  FSETP.NEU.FTZ.AND P2, PT, |R25|.reuse, +INF , PT ;  /* 0x7f8000001900780b */ /* 0x040fe40003f5d200 */
[----:B------:R-:W-:Y:S02]  /*1d70*/  FSETP.NEU.FTZ.AND P3, PT, |R24|, +INF , PT ;  /* 0x7f8000001800780b */ /* 0x000fe40003f7d200 */
[----:B------:R-:W-:-:S11]  /*1d80*/  FSETP.NEU.FTZ.AND P0, PT, |R25|, +INF , PT ;  /* 0x7f8000001900780b */ /* 0x000fd60003f1d200 */
[----:B------:R-:W-:Y:S05]  /*1d90*/  @!P3 BRA !P2, `(.L_x_29) ;  /* 0x000000040034b947 */ /* 0x000fea0005000000 */
[----:B------:R-:W-:-:S04]  /*1da0*/  LOP3.LUT P2, RZ, R25, 0x7fffffff, RZ, 0xc0, !PT ;  /* 0x7fffffff19ff7812 */ /* 0x000fc8000784c0ff */
[----:B------:R-:W-:-:S13]  /*1db0*/  PLOP3.LUT P2, PT, P3, P2, PT, 0x2f, 0xf2 ;  /* 0x0000000000f2781c */ /* 0x000fda0001f44577 */
[----:B------:R-:W-:Y:S05]  /*1dc0*/  @P2 BRA `(.L_x_30) ;  /* 0x0000000400202947 */ /* 0x000fea0003800000 */
[----:B------:R-:W-:-:S04]  /*1dd0*/  LOP3.LUT P2, RZ, R24, 0x7fffffff, RZ, 0xc0, !PT ;  /* 0x7fffffff18ff7812 */ /* 0x000fc8000784c0ff */
[----:B------:R-:W-:-:S13]  /*1de0*/  PLOP3.LUT P0, PT, P0, P2, PT, 0x2f, 0xf2 ;  /* 0x0000000000f2781c */ /* 0x000fda0000704577 */
[----:B------:R-:W-:Y:S05]  /*1df0*/  @P0 BRA `(.L_x_31) ;  /* 0x0000000400080947 */ /* 0x000fea0003800000 */
[----:B------:R-:W-:-:S04]  /*1e00*/  IADD3 R21, PT, PT, R23, -0x1, RZ ;  /* 0xffffffff17157810 */ /* 0x000fc80007ffe0ff */
[----:B------:R-:W-:Y:S02]  /*1e10*/  ISETP.GE.AND P0, PT, R21, RZ, PT ;  /* 0x000000ff1500720c */ /* 0x000fe40003f06270 */
[----:B------:R-:W-:-:S04]  /*1e20*/  IADD3 R21, PT, PT, R22, -0x1, RZ ;  /* 0xffffffff16157810 */ /* 0x000fc80007ffe0ff */
[----:B------:R-:W-:-:S07]  /*1e30*/  ISETP.GE.AND P2, PT, R21, RZ, PT ;  /* 0x000000ff1500720c */ /* 0x000fce0003f46270 */
[----:B------:R-:W-:Y:S01]  /*1e40*/  @P0 MOV R27, RZ ;  /* 0x000000ff001b0202 */ /* 0x000fe20000000f00 */
[----:B------:R-:W-:Y:S01]  /*1e50*/  @!P0 FFMA R25, R25, 1.84467440737095516160e+19, RZ ;  /* 0x5f80000019198823 */ /* 0x000fe200000000ff */
[----:B------:R-:W-:-:S04]  /*1e60*/  @!P0 MOV R27, 0xffffffc0 ;  /* 0xffffffc0001b8802 */ /* 0x000fc80000000f00 */
[----:B------:R-:W-:Y:S01]  /*1e70*/  @!P2 FFMA R24, R24, 1.84467440737095516160e+19, RZ ;  /* 0x5f8000001818a823 */ /* 0x000fe200000000ff */
[----:B------:R-:W-:-:S07]  /*1e80*/  @!P2 IADD3 R27, PT, PT, R27, 0x40, RZ ;  /* 0x000000401b1ba810 */ /* 0x000fce0007ffe0ff */
.L_x_27:
[----:B------:R-:W-:Y:S01]  /*1e90*/  IADD3 R21, PT, PT, R23, -0x7f, RZ ;  /* 0xffffff8117157810 */ /* 0x000fe20007ffe0ff */
[----:B------:R-:W-:Y:S01]  /*1ea0*/  BSSY.RECONVERGENT B4, `(.L_x_32) ;  /* 0x0000036000047945 */ /* 0x000fe20003800200 */
[----:B------:R-:W-:Y:S02]  /*1eb0*/  LEA R23, R22, 0xc0800000, 0x17 ;  /* 0xc080000016177811 */ /* 0x000fe400078eb8ff */
[----:B------:R-:W-:Y:S02]  /*1ec0*/  IADD3 R22, PT, PT, R21, 0x7f, -R22 ;  /* 0x0000007f15167810 */ /* 0x000fe40007ffe816 */
[----:B------:R-:W-:Y:S01]  /*1ed0*/  IADD3 R28, PT, PT, -R23, R24, RZ ;  /* 0x00000018171c7210 */ /* 0x000fe20007ffe1ff */
[----:B------:R-:W-:Y:S01]  /*1ee0*/  IMAD R23, R21, -0x800000, R25 ;  /* 0xff80000015177824 */ /* 0x000fe200078e0219 */
[----:B------:R-:W-:Y:S02]  /*1ef0*/  IADD3 R27, PT, PT, R22, R27, RZ ;  /* 0x0000001b161b7210 */ /* 0x000fe40007ffe0ff */
[----:B------:R-:W0:Y:S01]  /*1f00*/  MUFU.RCP R21, R28 ;  /* 0x0000001c00157308 */ /* 0x000e220000001000 */
[----:B------:R-:W-:-:S04]  /*1f10*/  FADD.FTZ R24, -R28, -RZ ;  /* 0x800000ff1c187221 */ /* 0x000fc80000010100 */
[----:B0-----:R-:W-:-:S04]  /*1f20*/  FFMA R22, R21, R24, 1 ;  /* 0x3f80000015167423 */ /* 0x001fc80000000018 */
[----:B------:R-:W-:-:S04]  /*1f30*/  FFMA R21, R21, R22, R21 ;  /* 0x0000001615157223 */ /* 0x000fc80000000015 */
[----:B------:R-:W-:-:S04]  /*1f40*/  FFMA R34, R23, R21, RZ ;  /* 0x0000001517227223 */ /* 0x000fc800000000ff */
[----:B------:R-:W-:-:S04]  /*1f50*/  FFMA R22, R24, R34, R23 ;  /* 0x0000002218167223 */ /* 0x000fc80000000017 */
[----:B------:R-:W-:-:S04]  /*1f60*/  FFMA R22, R21, R22, R34 ;  /* 0x0000001615167223 */ /* 0x000fc80000000022 */
[----:B------:R-:W-:-:S04]  /*1f70*/  FFMA R23, R24, R22, R23 ;  /* 0x0000001618177223 */ /* 0x000fc80000000017 */
[----:B------:R-:W-:-:S05]  /*1f80*/  FFMA R24, R21, R23, R22 ;  /* 0x0000001715187223 */ /* 0x000fca0000000016 */
[----:B------:R-:W-:-:S04]  /*1f90*/  SHF.R.U32.HI R25, RZ, 0x17, R24 ;  /* 0x00000017ff197819 */ /* 0x000fc80000011618 */
[----:B------:R-:W-:-:S04]  /*1fa0*/  LOP3.LUT R28, R25, 0xff, RZ, 0xc0, !PT ;  /* 0x000000ff191c7812 */ /* 0x000fc800078ec0ff */
[----:B------:R-:W-:-:S04]  /*1fb0*/  IADD3 R25, PT, PT, R28, R27, RZ ;  /* 0x0000001b1c197210 */ /* 0x000fc80007ffe0ff */
[----:B------:R-:W-:-:S04]  /*1fc0*/  IADD3 R28, PT, PT, R25, -0x1, RZ ;  /* 0xffffffff191c7810 */ /* 0x000fc80007ffe0ff */
[----:B------:R-:W-:-:S13]  /*1fd0*/  ISETP.GE.U32.AND P0, PT, R28, 0xfe, PT ;  /* 0x000000fe1c00780c */ /* 0x000fda0003f06070 */
[----:B------:R-:W-:Y:S05]  /*1fe0*/  @!P0 BRA `(.L_x_33) ;  /* 0x0000000000808947 */ /* 0x000fea0003800000 */
[----:B------:R-:W-:-:S13]  /*1ff0*/  ISETP.GT.AND P0, PT, R25, 0xfe, PT ;  /* 0x000000fe1900780c */ /* 0x000fda0003f04270 */
[----:B------:R-:W-:Y:S05]  /*2000*/  @P0 BRA `(.L_x_34) ;  /* 0x00000000006c0947 */ /* 0x000fea0003800000 */
[----:B------:R-:W-:-:S13]  /*2010*/  ISETP.GE.AND P0, PT, R25, 0x1, PT ;  /* 0x000000011900780c */ /* 0x000fda0003f06270 */
[----:B------:R-:W-:Y:S05]  /*2020*/  @P0 BRA `(.L_x_35) ;  /* 0x0000000000740947 */ /* 0x000fea0003800000 */
[----:B------:R-:W-:Y:S02]  /*2030*/  ISETP.GE.AND P0, PT, R25, -0x18, PT ;  /* 0xffffffe81900780c */ /* 0x000fe40003f06270 */
[----:B------:R-:W-:-:S11]  /*2040*/  LOP3.LUT R24, R24, 0x80000000, RZ, 0xc0, !PT ;  /* 0x8000000018187812 */ /* 0x000fd600078ec0ff */
[----:B------:R-:W-:Y:S05]  /*2050*/  @!P0 BRA `(.L_x_35) ;  /* 0x0000000000688947 */ /* 0x000fea0003800000 */
[CCC-:B------:R-:W-:Y:S01]  /*2060*/  FFMA.RP R27, R21.reuse, R23.reuse, R22.reuse ;  /* 0x00000017151b7223 */ /* 0x1c0fe20000008016 */
[CCC-:B------:R-:W-:Y:S01]  /*2070*/  FFMA.RM R28, R21.reuse, R23.reuse, R22.reuse ;  /* 0x00000017151c7223 */ /* 0x1c0fe20000004016 */
[----:B------:R-:W-:Y:S01]  /*2080*/  FFMA.RZ R21, R21, R23, R22 ;  /* 0x0000001715157223 */ /* 0x000fe2000000c016 */
[C---:B------:R-:W-:Y:S02]  /*2090*/  ISETP.NE.AND P3, PT, R25.reuse, RZ, PT ;  /* 0x000000ff1900720c */ /* 0x040fe40003f65270 */
[----:B------:R-:W-:Y:S02]  /*20a0*/  ISETP.NE.AND P2, PT, R25, RZ, PT ;  /* 0x000000ff1900720c */ /* 0x000fe40003f45270 */
[----:B------:R-:W-:Y:S02]  /*20b0*/  LOP3.LUT R21, R21, 0x7fffff, RZ, 0xc0, !PT ;  /* 0x007fffff15157812 */ /* 0x000fe400078ec0ff */
[----:B------:R-:W-:Y:S02]  /*20c0*/  FSETP.NEU.FTZ.AND P0, PT, R27, R28, PT ;  /* 0x0000001c1b00720b */ /* 0x000fe40003f1d000 */
[----:B------:R-:W-:-:S02]  /*20d0*/  LOP3.LUT R22, R21, 0x800000, RZ, 0xfc, !PT ;  /* 0x0080000015167812 */ /* 0x000fc400078efcff */
[C---:B------:R-:W-:Y:S02]  /*20e0*/  IADD3 R21, PT, PT, R25.reuse, 0x20, RZ ;  /* 0x0000002019157810 */ /* 0x040fe40007ffe0ff */
[----:B------:R-:W-:Y:S02]  /*20f0*/  IADD3 R25, PT, PT, -R25, RZ, RZ ;  /* 0x000000ff19197210 */ /* 0x000fe40007ffe1ff */
[----:B------:R-:W-:Y:S02]  /*2100*/  SHF.L.U32 R21, R22, R21, RZ ;  /* 0x0000001516157219 */ /* 0x000fe400000006ff */
[----:B------:R-:W-:Y:S02]  /*2110*/  SEL R25, R25, RZ, P3 ;  /* 0x000000ff19197207 */ /* 0x000fe40001800000 */
[----:B------:R-:W-:Y:S02]  /*2120*/  ISETP.NE.AND P2, PT, R21, RZ, P2 ;  /* 0x000000ff1500720c */ /* 0x000fe40001745270 */
[----:B------:R-:W-:-:S02]  /*2130*/  SHF.R.U32.HI R28, RZ, R25, R22 ;  /* 0x00000019ff1c7219 */ /* 0x000fc40000011616 */
[----:B------:R-:W-:Y:S02]  /*2140*/  PLOP3.LUT P0, PT, P0, P2, PT, 0xf8, 0x8f ;  /* 0x00000000008f781c */ /* 0x000fe40000705f70 */
[----:B------:R-:W-:Y:S02]  /*2150*/  SHF.R.U32.HI R22, RZ, 0x1, R28 ;  /* 0x00000001ff167819 */ /* 0x000fe4000001161c */
[----:B------:R-:W-:-:S04]  /*2160*/  SEL R21, RZ, 0x1, !P0 ;  /* 0x00000001ff157807 */ /* 0x000fc80004000000 */
[----:B------:R-:W-:-:S04]  /*2170*/  LOP3.LUT R21, R21, 0x1, R22, 0xf8, !PT ;  /* 0x0000000115157812 */ /* 0x000fc800078ef816 */
[----:B------:R-:W-:-:S04]  /*2180*/  LOP3.LUT R21, R21, R28, RZ, 0xc0, !PT ;  /* 0x0000001c15157212 */ /* 0x000fc800078ec0ff */
[----:B------:R-:W-:-:S04]  /*2190*/  IADD3 R21, PT, PT, R22, R21, RZ ;  /* 0x0000001516157210 */ /* 0x000fc80007ffe0ff */
[----:B------:R-:W-:Y:S01]  /*21a0*/  LOP3.LUT R24, R21, R24, RZ, 0xfc, !PT ;  /* 0x0000001815187212 */ /* 0x000fe200078efcff */
[----:B------:R-:W-:Y:S06]  /*21b0*/  BRA `(.L_x_35) ;  /* 0x0000000000107947 */ /* 0x000fec0003800000 */
.L_x_34:
[----:B------:R-:W-:-:S04]  /*21c0*/  LOP3.LUT R24, R24, 0x80000000, RZ, 0xc0, !PT ;  /* 0x8000000018187812 */ /* 0x000fc800078ec0ff */
[----:B------:R-:W-:Y:S01]  /*21d0*/  LOP3.LUT R24, R24, 0x7f800000, RZ, 0xfc, !PT ;  /* 0x7f80000018187812 */ /* 0x000fe200078efcff */
[----:B------:R-:W-:Y:S06]  /*21e0*/  BRA `(.L_x_35) ;  /* 0x0000000000047947 */ /* 0x000fec0003800000 */
.L_x_33:
[----:B------:R-:W-:-:S07]  /*21f0*/  LEA R24, R27, R24, 0x17 ;  /* 0x000000181b187211 */ /* 0x000fce00078eb8ff */
.L_x_35:
[----:B------:R-:W-:Y:S05]  /*2200*/  BSYNC.RECONVERGENT B4 ;  /* 0x0000000000047941 */ /* 0x000fea0003800200 */
.L_x_32:
[----:B------:R-:W-:Y:S05]  /*2210*/  BRA `(.L_x_36) ;  /* 0x0000000000207947 */ /* 0x000fea0003800000 */
.L_x_31:
[----:B------:R-:W-:-:S04]  /*2220*/  LOP3.LUT R24, R24, 0x80000000, R25, 0x48, !PT ;  /* 0x8000000018187812 */ /* 0x000fc800078e4819 */
[----:B------:R-:W-:Y:S01]  /*2230*/  LOP3.LUT R24, R24, 0x7f800000, RZ, 0xfc, !PT ;  /* 0x7f80000018187812 */ /* 0x000fe200078efcff */
[----:B------:R-:W-:Y:S06]  /*2240*/  BRA `(.L_x_36) ;  /* 0x0000000000147947 */ /* 0x000fec0003800000 */
.L_x_30:
[----:B------:R-:W-:Y:S01]  /*2250*/  LOP3.LUT R24, R24, 0x80000000, R25, 0x48, !PT ;  /* 0x8000000018187812 */ /* 0x000fe200078e4819 */
[----:B------:R-:W-:Y:S06]  /*2260*/  BRA `(.L_x_36) ;  /* 0x00000000000c7947 */ /* 0x000fec0003800000 */
.L_x_29:
[----:B------:R-:W0:Y:S01]  /*2270*/  MUFU.RSQ R24, -QNAN ;  /* 0xffc0000000187908 */ /* 0x000e220000001400 */
[----:B------:R-:W-:Y:S05]  /*2280*/  BRA `(.L_x_36) ;  /* 0x0000000000047947 */ /* 0x000fea0003800000 */
.L_x_28:
[----:B------:R-:W-:-:S07]  /*2290*/  FADD.FTZ R24, R25, R24 ;  /* 0x0000001819187221 */ /* 0x000fce0000010000 */
.L_x_36:
[----:B------:R-:W-:Y:S05]  /*22a0*/  BSYNC.RECONVERGENT B3 ;  /* 0x0000000000037941 */ /* 0x000fea0003800200 */
.L_x_26:
[----:B------:R-:W-:Y:S01]  /*22b0*/  HFMA2 R23, -RZ, RZ, 0, 0 ;  /* 0x00000000ff177431 */ /* 0x000fe200000001ff */
[----:B------:R-:W-:Y:S02]  /*22c0*/  MOV R22, R20 ;  /* 0x0000001400167202 */ /* 0x000fe40000000f00 */
[----:B0-----:R-:W-:Y:S02]  /*22d0*/  MOV R21, R24 ;  /* 0x0000001800157202 */ /* 0x001fe40000000f00 */
[----:B------:R-:W-:Y:S05]  /*22e0*/  RET.REL.NODEC R22 `(dec_osc_many_series_one_param_time_major_f32) ;  /* 0xffffffdc16447950 */ /* 0x000fea0003c3ffff */
.L_x_37:
[----:B------:R-:W-:-:S00]  /*22f0*/  BRA `(.L_x_37) ;  /* 0xfffffffc00fc7947 */ /* 0x000fc0000383ffff */
[----:B------:R-:W-:-:S00]  /*2300*/  NOP ;  /* 0x0000000000007918 */ /* 0x000fc00000000000 */
[----:B------:R-:W-:-:S00]  /*2310*/  NOP ;  /* 0x0000000000007918 */ /* 0x000fc00000000000 */
[----:B------:R-:W-:-:S00]  /*2320*/  NOP ;  /* 0x0000000000007918 */ /* 0x000fc00000000000 */
[----:B------:R-:W-:-:S00]  /*2330*/  NOP ;  /* 0x0000000000007918 */ /* 0x000fc00000000000 */
[----:B------:R-:W-:-:S00]  /*2340*/  NOP ;  /* 0x0000000000007918 */ /* 0x000fc00000000000 */
[----:B------:R-:W-:-:S00]  /*2350*/  NOP ;  /* 0x0000000000007918 */ /* 0x000fc00000000000 */
[----:B------:R-:W-:-:S00]  /*2360*/  NOP ;  /* 0x0000000000007918 */ /* 0x000fc00000000000 */
[----:B------:R-:W-:-:S00]  /*2370*/  NOP ;  /* 0x0000000000007918 */ /* 0x000fc00000000000 */
.L_x_88:


//--------------------- .text.dec_osc_batch_f32   --------------------------
	.section	.text.dec_osc_batch_f32,"ax",@progbits
	.align	128
        .global         dec_osc_batch_f32
        .type           dec_osc_batch_f32,@function
        .size           dec_osc_batch_f32,(.L_x_89 - dec_osc_batch_f32)
        .other          dec_osc_batch_f32,@"STO_CUDA_ENTRY STV_DEFAULT"
dec_osc_batch_f32:
.text.dec_osc_batch_f32:
[----:B------:R-:W-:Y:S08]  /*0000*/  LDC R1, c[0x0][0x37c] ;  /* 0x0000df00ff017b82 */ /* 0x000ff00000000800 */
[----:B------:R-:W0:Y:S08]  /*0010*/  LDC R25, c[0x0][0x360] ;  /* 0x0000d800ff197b82 */ /* 0x000e300000000800 */
[----:B------:R-:W1:Y:S08]  /*0020*/  LDC R6, c[0x0][0x39c] ;  /* 0x0000e700ff067b82 */ /* 0x000e700000000800 */
[----:B------:R-:W2:Y:S01]  /*0030*/  S2UR UR4, SR_CTAID.X ;  /* 0x00000000000479c3 */ /* 0x000ea20000002500 */
[----:B0-----:R-:W0:Y:S01]  /*0040*/  I2F.U32.RP R4, R25 ;  /* 0x0000001900047306 */ /* 0x001e220000209000 */
[----:B------:R-:W-:-:S07]  /*0050*/  ISETP.NE.U32.AND P2, PT, R25, RZ, PT ;  /* 0x000000ff1900720c */ /* 0x000fce0003f45070 */
[----:B0-----:R-:W0:Y:S02]  /*0060*/  MUFU.RCP R4, R4 ;  /* 0x0000000400047308 */ /* 0x001e240000001000 */
[----:B0-----:R-:W-:-:S06]  /*0070*/  IADD3 R2, PT, PT, R4, 0xffffffe, RZ ;  /* 0x0ffffffe04027810 */ /* 0x001fcc0007ffe0ff */
[----:B------:R0:W3:Y:S02]  /*0080*/  F2I.FTZ.U32.TRUNC.NTZ R3, R2 ;  /* 0x0000000200037305 */ /* 0x0000e4000021f000 */
[----:B0-----:R-:W-:Y:S01]  /*0090*/  HFMA2 R2, -RZ, RZ, 0, 0 ;  /* 0x00000000ff027431 */ /* 0x001fe200000001ff */
[----:B---3--:R-:W-:-:S05]  /*00a0*/  IADD3 R0, PT, PT, RZ, -R3, RZ ;  /* 0x80000003ff007210 */ /* 0x008fca0007ffe0ff */
[----:B------:R-:W-:Y:S01]  /*00b0*/  IMAD R5, R0, R25, RZ ;  /* 0x0000001900057224 */ /* 0x000fe200078e02ff */
[----:B-1----:R-:W-:-:S03]  /*00c0*/  IADD3 R0, PT, PT, R25, -0x1, R6 ;  /* 0xffffffff19007810 */ /* 0x002fc60007ffe006 */
[----:B------:R-:W-:-:S06]  /*00d0*/  IMAD.HI.U32 R3, R3, R5, R2 ;  /* 0x0000000503037227 */ /* 0x000fcc00078e0002 */
[----:B------:R-:W-:-:S05]  /*00e0*/  IMAD.HI.U32 R3, R3, R0, RZ ;  /* 0x0000000003037227 */ /* 0x000fca00078e00ff */
[----:B------:R-:W-:-:S05]  /*00f0*/  IADD3 R4, PT, PT, -R3, RZ, RZ ;  /* 0x000000ff03047210 */ /* 0x000fca0007ffe1ff */
[----:B------:R-:W-:-:S05]  /*0100*/  IMAD R0, R25, R4, R0 ;  /* 0x0000000419007224 */ /* 0x000fca00078e0200 */
[----:B------:R-:W-:-:S13]  /*0110*/  ISETP.GE.U32.AND P0, PT, R0, R25, PT ;  /* 0x000000190000720c */ /* 0x000fda0003f06070 */
[-C--:B------:R-:W-:Y:S02]  /*0120*/  @P0 IADD3 R0, PT, PT, R0, -R25.reuse, RZ ;  /* 0x8000001900000210 */ /* 0x080fe40007ffe0ff */
[----:B------:R-:W-:Y:S02]  /*0130*/  @P0 IADD3 R3, PT, PT, R3, 0x1, RZ ;  /* 0x0000000103030810 */ /* 0x000fe40007ffe0ff */
[----:B------:R-:W-:-:S13]  /*0140*/  ISETP.GE.U32.AND P1, PT, R0, R25, PT ;  /* 0x000000190000720c */ /* 0x000fda0003f26070 */
[----:B------:R-:W-:Y:S02]  /*0150*/  @P1 IADD3 R3, PT, PT, R3, 0x1, RZ ;  /* 0x0000000103031810 */ /* 0x000fe40007ffe0ff */
[----:B------:R-:W-:-:S04]  /*0160*/  @!P2 LOP3.LUT R3, RZ, R25, RZ, 0x33, !PT ;  /* 0x00000019ff03a212 */ /* 0x000fc800078e33ff */
[----:B--2---:R-:W-:-:S13]  /*0170*/  ISETP.LE.U32.AND P0, PT, R3, UR4, PT ;  /* 0x0000000403007c0c */ /* 0x004fda000bf03070 */
[----:B------:R-:W-:Y:S05]  /*0180*/  @P0 EXIT ;  /* 0x000000000000094d */ /* 0x000fea0003800000 */
[----:B------:R-:W0:Y:S01]  /*0190*/  S2R R18, SR_TID.X ;  /* 0x0000000000127919 */ /* 0x000e220000002100 */
[----:B------:R-:W1:Y:S01]  /*01a0*/  LDCU UR5, c[0x0][0x3a0] ;  /* 0x00007400ff0577ac */ /* 0x000e620008000800 */
[----:B------:R-:W-:Y:S01]  /*01b0*/  BSSY.RECONVERGENT B2, `(.L_x_38) ;  /* 0x00000e9000027945 */ /* 0x000fe20003800200 */
[----:B------:R-:W-:Y:S02]  /*01c0*/  PLOP3.LUT P0, PT, PT, PT, PT, 0x8, 0x80 ;  /* 0x000000000080781c */ /* 0x000fe40003f0e170 */
[----:B------:R-:W-:Y:S01]  /*01d0*/  CS2R R16, SRZ ;  /* 0x0000000000107805 */ /* 0x000fe2000001ff00 */
[----:B------:R-:W2:Y:S01]  /*01e0*/  LDCU.64 UR6, c[0x0][0x358] ;  /* 0x00006b00ff0677ac */ /* 0x000ea20008000a00 */
[----:B------:R-:W-:Y:S02]  /*01f0*/  MOV R21, RZ ;  /* 0x000000ff00157202 */ /* 0x000fe40000000f00 */
[----:B------:R-:W-:Y:S02]  /*0200*/  CS2R R14, SRZ ;  /* 0x00000000000e7805 */ /* 0x000fe4000001ff00 */
[----:B------:R-:W-:-:S02]  /*0210*/  MOV R19, RZ ;  /* 0x000000ff00137202 */ /* 0x000fc40000000f00 */
[----:B------:R-:W-:Y:S02]  /*0220*/  CS2R R12, SRZ ;  /* 0x00000000000c7805 */ /* 0x000fe4000001ff00 */
[----:B------:R-:W-:Y:S01]  /*0230*/  MOV R40, RZ ;  /* 0x000000ff00287202 */ /* 0x000fe20000000f00 */
[----:B------:R-:W-:Y:S01]  /*0240*/  IMAD.MOV.U32 R11, RZ, RZ, RZ ;  /* 0x000000ffff0b7224 */ /* 0x000fe200078e00ff */
[----:B-1----:R-:W-:Y:S01]  /*0250*/  MOV R2, UR5 ;  /* 0x0000000500027c02 */ /* 0x002fe20008000f00 */
[----:B0-----:R-:W-:-:S05]  /*0260*/  IMAD R3, R25, UR4, R18 ;  /* 0x0000000419037c24 */ /* 0x001fca000f8e0212 */
[----:B------:R-:W-:-:S13]  /*0270*/  ISETP.GE.AND P1, PT, R3, R6, PT ;  /* 0x000000060300720c */ /* 0x000fda0003f26270 */
[----:B--2---:R-:W-:Y:S05]  /*0280*/  @P1 BRA `(.L_x_39) ;  /* 0x0000000c006c1947 */ /* 0x004fea0003800000 */
[----:B------:R-:W0:Y:S01]  /*0290*/  LDC.64 R4, c[0x0][0x388] ;  /* 0x0000e200ff047b82 */ /* 0x000e220000000a00 */
[----:B------:R-:W1:Y:S07]  /*02a0*/  LDCU UR5, c[0x0][0x398] ;  /* 0x00007300ff0577ac */ /* 0x000e6e0008000800 */
[----:B------:R-:W2:Y:S01]  /*02b0*/  LDC.64 R6, c[0x0][0x390] ;  /* 0x0000e400ff067b82 */ /* 0x000ea20000000a00 */
[----:B0-----:R-:W-:-:S06]  /*02c0*/  IMAD.WIDE R4, R3, 0x4, R4 ;  /* 0x0000000403047825 */ /* 0x001fcc00078e0204 */
[----:B------:R0:W5:Y:S01]  /*02d0*/  LDG.E.CONSTANT R4, desc[UR6][R4.64] ;  /* 0x0000000604047981 */ /* 0x000162000c1e9900 */
[----:B--2---:R-:W-:-:S05]  /*02e0*/  IMAD.WIDE R6, R3, 0x4, R6 ;  /* 0x0000000403067825 */ /* 0x004fca00078e0206 */
[----:B------:R0:W5:Y:S01]  /*02f0*/  LDG.E.CONSTANT R0, desc[UR6][R6.64] ;  /* 0x0000000606007981 */ /* 0x000162000c1e9900 */
[----:B------:R-:W-:-:S04]  /*0300*/  IADD3 R8, PT, PT, R2, 0x2, RZ ;  /* 0x0000000202087810 */ /* 0x000fc80007ffe0ff */
[----:B-1----:R-:W-:-:S04]  /*0310*/  VIMNMX R10, PT, PT, R8, UR5, PT ;  /* 0x00000005080a7c48 */ /* 0x002fc8000bfe0100 */
[----:B------:R-:W-:Y:S01]  /*0320*/  ISETP.GE.AND P1, PT, R10, 0x1, PT ;  /* 0x000000010a00780c */ /* 0x000fe20003f26270 */
[----:B------:R-:W-:-:S12]  /*0330*/  IMAD R11, R3, UR5, RZ ;  /* 0x00000005030b7c24 */ /* 0x000fd8000f8e02ff */
[----:B0-----:R-:W-:Y:S05]  /*0340*/  @!P1 BRA `(.L_x_40) ;  /* 0x0000000000d49947 */ /* 0x001fea0003800000 */
[C---:B------:R-:W-:Y:S02]  /*0350*/  ISETP.GE.U32.AND P1, PT, R10.reuse, 0x8, PT ;  /* 0x000000080a00780c */ /* 0x040fe40003f26070 */
[----:B------:R-:W-:Y:S02]  /*0360*/  LOP3.LUT R5, R10, 0x7, RZ, 0xc0, !PT ;  /* 0x000000070a057812 */ /* 0x000fe400078ec0ff */
[----:B------:R-:W-:Y:S02]  /*0370*/  MOV R20, RZ ;  /* 0x000000ff00147202 */ /* 0x000fe40000000f00 */
[----:B------:R-:W-:-:S07]  /*0380*/  ISETP.NE.AND P2, PT, R5, RZ, PT ;  /* 0x000000ff0500720c */ /* 0x000fce0003f45270 */
[----:B------:R-:W-:Y:S06]  /*0390*/  @!P1 BRA `(.L_x_41) ;  /* 0x0000000000449947 */ /* 0x000fec0003800000 */
[----:B------:R-:W0:Y:S01]  /*03a0*/  LDC.64 R8, c[0x0][0x3a8] ;  /* 0x0000ea00ff087b82 */ /* 0x000e220000000a00 */
[----:B------:R-:W-:Y:S01]  /*03b0*/  LOP3.LUT R20, R10, 0x7ffffff8, RZ, 0xc0, !PT ;  /* 0x7ffffff80a147812 */ /* 0x000fe200078ec0ff */
[----:B------:R-:W-:Y:S01]  /*03c0*/  UMOV UR4, URZ ;  /* 0x000000ff00047c82 */ /* 0x000fe20008000000 */
[----:B------:R-:W-:-:S07]  /*03d0*/  MOV R3, 0x7fffffff ;  /* 0x7fffffff00037802 */ /* 0x000fce0000000f00 */
.L_x_42:
[----:B-1----:R-:W-:Y:S01]  /*03e0*/  IADD3 R7, PT, PT, R11, UR4, RZ ;  /* 0x000000040b077c10 */ /* 0x002fe2000fffe0ff */
[----:B------:R-:W-:-:S04]  /*03f0*/  UIADD3 UR4, UPT, UPT, UR4, 0x8, URZ ;  /* 0x0000000804047890 */ /* 0x000fc8000fffe0ff */
[----:B0-----:R-:W-:Y:S02]  /*0400*/  IMAD.WIDE R6, R7, 0x4, R8 ;  /* 0x0000000407067825 */ /* 0x001fe400078e0208 */
[----:B------:R-:W-:-:S03]  /*0410*/  ISETP.NE.AND P1, PT, R20, UR4, PT ;  /* 0x0000000414007c0c */ /* 0x000fc6000bf25270 */
[----:B------:R1:W-:Y:S04]  /*0420*/  STG.E desc[UR6][R6.64], R3 ;  /* 0x0000000306007986 */ /* 0x0003e8000c101906 */
[----:B------:R1:W-:Y:S04]  /*0430*/  STG.E desc[UR6][R6.64+0x4], R3 ;  /* 0x0000040306007986 */ /* 0x0003e8000c101906 */
[----:B------:R1:W-:Y:S04]  /*0440*/  STG.E desc[UR6][R6.64+0x8], R3 ;  /* 0x0000080306007986 */ /* 0x0003e8000c101906 */
[----:B------:R1:W-:Y:S04]  /*0450*/  STG.E desc[UR6][R6.64+0xc], R3 ;  /* 0x00000c0306007986 */ /* 0x0003e8000c101906 */
[----:B------:R1:W-:Y:S04]  /*0460*/  STG.E desc[UR6][R6.64+0x10], R3 ;  /* 0x0000100306007986 */ /* 0x0003e8000c101906 */
[----:B------:R1:W-:Y:S04]  /*0470*/  STG.E desc[UR6][R6.64+0x14], R3 ;  /* 0x0000140306007986 */ /* 0x0003e8000c101906 */
[----:B------:R1:W-:Y:S04]  /*0480*/  STG.E desc[UR6][R6.64+0x18], R3 ;  /* 0x0000180306007986 */ /* 0x0003e8000c101906 */
[----:B------:R1:W-:Y:S01]  /*0490*/  STG.E desc[UR6][R6.64+0x1c], R3 ;  /* 0x00001c0306007986 */ /* 0x0003e2000c101906 */
[----:B------:R-:W-:Y:S05]  /*04a0*/  @P1 BRA `(.L_x_42) ;  /* 0xfffffffc00cc1947 */ /* 0x000fea000383ffff */
.L_x_41:
[----:B------:R-:W-:Y:S05]  /*04b0*/  @!P2 BRA `(.L_x_40) ;  /* 0x000000000078a947 */ /* 0x000fea0003800000 */
[----:B------:R-:W-:Y:S02]  /*04c0*/  ISETP.GE.U32.AND P1, PT, R5, 0x4, PT ;  /* 0x000000040500780c */ /* 0x000fe40003f26070 */
[----:B------:R-:W-:-:S04]  /*04d0*/  LOP3.LUT R8, R10, 0x3, RZ, 0xc0, !PT ;  /* 0x000000030a087812 */ /* 0x000fc800078ec0ff */
[----:B------:R-:W-:-:S07]  /*04e0*/  ISETP.NE.AND P2, PT, R8, RZ, PT ;  /* 0x000000ff0800720c */ /* 0x000fce0003f45270 */
[----:B------:R-:W-:Y:S06]  /*04f0*/  @!P1 BRA `(.L_x_43) ;  /* 0x0000000000249947 */ /* 0x000fec0003800000 */
[----:B-1----:R-:W0:Y:S01]  /*0500*/  LDC.64 R6, c[0x0][0x3a8] ;  /* 0x0000ea00ff067b82 */ /* 0x002e220000000a00 */
[----:B------:R-:W-:Y:S02]  /*0510*/  IADD3 R3, PT, PT, R11, R20, RZ ;  /* 0x000000140b037210 */ /* 0x000fe40007ffe0ff */
[----:B------:R-:W-:Y:S02]  /*0520*/  MOV R5, 0x7fffffff ;  /* 0x7fffffff00057802 */ /* 0x000fe40000000f00 */
[----:B------:R-:W-:Y:S01]  /*0530*/  IADD3 R20, PT, PT, R20, 0x4, RZ ;  /* 0x0000000414147810 */ /* 0x000fe20007ffe0ff */
[----:B0-----:R-:W-:-:S05]  /*0540*/  IMAD.WIDE R6, R3, 0x4, R6 ;  /* 0x0000000403067825 */ /* 0x001fca00078e0206 */
[----:B------:R0:W-:Y:S04]  /*0550*/  STG.E desc[UR6][R6.64], R5 ;  /* 0x0000000506007986 */ /* 0x0001e8000c101906 */
[----:B------:R0:W-:Y:S04]  /*0560*/  STG.E desc[UR6][R6.64+0x4], R5 ;  /* 0x0000040506007986 */ /* 0x0001e8000c101906 */
[----:B------:R0:W-:Y:S04]  /*0570*/  STG.E desc[UR6][R6.64+0x8], R5 ;  /* 0x0000080506007986 */ /* 0x0001e8000c101906 */
[----:B------:R0:W-:Y:S02]  /*0580*/  STG.E desc[UR6][R6.64+0xc], R5 ;  /* 0x00000c0506007986 */ /* 0x0001e4000c101906 */
.L_x_43:
[----:B------:R-:W-:Y:S05]  /*0590*/  @!P2 BRA `(.L_x_40) ;  /* 0x000000000040a947 */ /* 0x000fea0003800000 */
[----:B------:R-:W-:Y:S02]  /*05a0*/  LOP3.LUT R10, R10, 0x1, RZ, 0xc0, !PT ;  /* 0x000000010a0a7812 */ /* 0x000fe400078ec0ff */
[----:B------:R-:W-:Y:S02]  /*05b0*/  ISETP.NE.AND P1, PT, R8, 0x1, PT ;  /* 0x000000010800780c */ /* 0x000fe40003f25270 */
[----:B------:R-:W-:-:S13]  /*05c0*/  ISETP.NE.U32.AND P2, PT, R10, 0x1, PT ;  /* 0x000000010a00780c */ /* 0x000fda0003f45070 */
[----:B01----:R-:W0:Y:S01]  /*05d0*/  @!P2 LDC.64 R6, c[0x0][0x3a8] ;  /* 0x0000ea00ff06ab82 */ /* 0x003e220000000a00 */
[----:B------:R-:W-:Y:S05]  /*05e0*/  @!P1 BRA `(.L_x_44) ;  /* 0x00000000001c9947 */ /* 0x000fea0003800000 */
[----:B------:R-:W1:Y:S01]  /*05f0*/  LDC.64 R8, c[0x0][0x3a8] ;  /* 0x0000ea00ff087b82 */ /* 0x000e620000000a00 */
[----:B------:R-:W-:Y:S01]  /*0600*/  IADD3 R3, PT, PT, R11, R20, RZ ;  /* 0x000000140b037210 */ /* 0x000fe20007ffe0ff */
[----:B------:R-:W-:Y:S01]  /*0610*/  IMAD.MOV.U32 R5, RZ, RZ, 0x7fffffff ;  /* 0x7fffffffff057424 */ /* 0x000fe200078e00ff */
[----:B------:R-:W-:-:S03]  /*0620*/  IADD3 R20, PT, PT, R20, 0x2, RZ ;  /* 0x0000000214147810 */ /* 0x000fc60007ffe0ff */
[----:B-1----:R-:W-:-:S05]  /*0630*/  IMAD.WIDE R8, R3, 0x4, R8 ;  /* 0x0000000403087825 */ /* 0x002fca00078e0208 */
[----:B------:R1:W-:Y:S04]  /*0640*/  STG.E desc[UR6][R8.64], R5 ;  /* 0x0000000508007986 */ /* 0x0003e8000c101906 */
[----:B------:R1:W-:Y:S02]  /*0650*/  STG.E desc[UR6][R8.64+0x4], R5 ;  /* 0x0000040508007986 */ /* 0x0003e4000c101906 */
.L_x_44:
[----:B------:R-:W-:Y:S02]  /*0660*/  @!P2 IADD3 R3, PT, PT, R11, R20, RZ ;  /* 0x000000140b03a210 */ /* 0x000fe40007ffe0ff */
[----:B-1----:R-:W-:-:S03]  /*0670*/  @!P2 MOV R5, 0x7fffffff ;  /* 0x7fffffff0005a802 */ /* 0x002fc60000000f00 */
[----:B0-----:R-:W-:-:S05]  /*0680*/  @!P2 IMAD.WIDE R6, R3, 0x4, R6 ;  /* 0x000000040306a825 */ /* 0x001fca00078e0206 */
[----:B------:R2:W-:Y:S02]  /*0690*/  @!P2 STG.E desc[UR6][R6.64], R5 ;  /* 0x000000050600a986 */ /* 0x0005e4000c101906 */
.L_x_40:
[C---:B------:R-:W-:Y:S02]  /*06a0*/  ISETP.GE.AND P1, PT, R2.reuse, RZ, PT ;  /* 0x000000ff0200720c */ /* 0x040fe40003f26270 */
[----:B-1----:R-:W-:Y:S02]  /*06b0*/  IADD3 R3, PT, PT, -R2, UR5, RZ ;  /* 0x0000000502037c10 */ /* 0x002fe4000fffe1ff */
[----:B-----5:R-:W-:-:S04]  /*06c0*/  ISETP.LT.OR P1, PT, R4, 0x2, !P1 ;  /* 0x000000020400780c */ /* 0x020fc80004f21670 */
[----:B------:R-:W-:-:S04]  /*06d0*/  ISETP.GT.OR P1, PT, R4, UR5, P1 ;  /* 0x0000000504007c0c */ /* 0x000fc80008f24670 */
[----:B------:R-:W-:-:S04]  /*06e0*/  ISETP.GE.OR P1, PT, R2, UR5, P1 ;  /* 0x0000000502007c0c */ /* 0x000fc80008f26670 */
[----:B------:R-:W-:-:S13]  /*06f0*/  ISETP.LT.OR P1, PT, R3, 0x2, P1 ;  /* 0x000000020300780c */ /* 0x000fda0000f21670 */
[----:B------:R-:W-:Y:S05]  /*0700*/  @P1 BRA `(.L_x_39) ;  /* 0x00000008004c1947 */ /* 0x000fea0003800000 */
[----:B------:R-:W-:Y:S01]  /*0710*/  I2FP.F32.U32 R2, R4 ;  /* 0x0000000400027245 */ /* 0x000fe20000201000 */
[----:B------:R-:W-:Y:S01]  /*0720*/  UMOV UR4, 0x3fb504f3 ;  /* 0x3fb504f300047882 */ /* 0x000fe20000000000 */
[----:B------:R-:W-:Y:S01]  /*0730*/  BSSY.RECONVERGENT B3, `(.L_x_45) ;  /* 0x000000f000037945 */ /* 0x000fe20003800200 */
[----:B------:R-:W-:Y:S02]  /*0740*/  MOV R8, UR4 ;  /* 0x0000000400087c02 */ /* 0x000fe40008000f00 */
[----:B------:R-:W-:-:S04]  /*0750*/  FMNMX R3, R2, 1, !PT ;  /* 0x3f80000002037809 */ /* 0x000fc80007800000 */
[----:B------:R-:W0:Y:S08]  /*0760*/  MUFU.RCP R2, R3 ;  /* 0x0000000300027308 */ /* 0x000e300000001000 */
[----:B------:R-:W1:Y:S01]  /*0770*/  FCHK P0, R8, R3 ;  /* 0x0000000308007302 */ /* 0x000e620000000000 */
[----:B0-2---:R-:W-:-:S04]  /*0780*/  FFMA R5, -R3, R2, 1 ;  /* 0x3f80000003057423 */ /* 0x005fc80000000102 */
[----:B------:R-:W-:-:S04]  /*0790*/  FFMA R2, R2, R5, R2 ;  /* 0x0000000502027223 */ /* 0x000fc80000000002 */
[----:B------:R-:W-:-:S04]  /*07a0*/  FFMA R5, R2, 1.4142135381698608398, RZ ;  /* 0x3fb504f302057823 */ /* 0x000fc800000000ff */
[----:B------:R-:W-:-:S04]  /*07b0*/  FFMA R6, -R3, R5, 1.4142135381698608398 ;  /* 0x3fb504f303067423 */ /* 0x000fc80000000105 */
[----:B------:R-:W-:Y:S01]  /*07c0*/  FFMA R5, R2, R6, R5 ;  /* 0x0000000602057223 */ /* 0x000fe20000000005 */
[----:B-1----:R-:W-:Y:S06]  /*07d0*/  @!P0 BRA `(.L_x_46) ;  /* 0x0000000000108947 */ /* 0x002fec0003800000 */
[----:B------:R-:W-:Y:S01]  /*07e0*/  HFMA2 R2, -RZ, RZ, 1.9267578125, 7.5519084930419921875e-05 ;  /* 0x3fb504f3ff027431 */ /* 0x000fe200000001ff */
[----:B------:R-:W-:-:S07]  /*07f0*/  MOV R20, 0x810 ;  /* 0x0000081000147802 */ /* 0x000fce0000000f00 */
[----:B------:R-:W-:Y:S05]  /*0800*/  CALL.REL.NOINC `($__internal_1_$__cuda_sm3x_div_rn_noftz_f32_slowpath) ;  /* 0x0000001c00207944 */ /* 0x000fea0003c00000 */
[----:B------:R-:W-:-:S07]  /*0810*/  MOV R5, R2 ;  /* 0x0000000200057202 */ /* 0x000fce0000000f00 */
.L_x_46:
[----:B------:R-:W-:Y:S05]  /*0820*/  BSYNC.RECONVERGENT B3 ;  /* 0x0000000000037941 */ /* 0x000fea0003800200 */
.L_x_45:
[C---:B------:R-:W-:Y:S01]  /*0830*/  FADD R6, R5.reuse, R5 ;  /* 0x0000000505067221 */ /* 0x040fe20000000000 */
[----:B------:R-:W-:Y:S01]  /*0840*/  HFMA2 R8, -RZ, RZ, 1.7724609375, -0.07476806640625 ;  /* 0x3f17acc9ff087431 */ /* 0x000fe200000001ff */
[----:B------:R-:W0:Y:S01]  /*0850*/  FRND.TRUNC R14, R5 ;  /* 0x00000005000e7307 */ /* 0x000e22000020d000 */
[----:B------:R-:W-:Y:S01]  /*0860*/  MOV R10, 0x3e684e12 ;  /* 0x3e684e12000a7802 */ /* 0x000fe20000000f00 */
[----:B------:R-:W-:Y:S01]  /*0870*/  BSSY.RECONVERGENT B3, `(.L_x_47) ;  /* 0x0000029000037945 */ /* 0x000fe20003800200 */
[----:B------:R-:W-:Y:S02]  /*0880*/  FSETP.GT.AND P0, PT, |R5|, 16777216, PT ;  /* 0x4b8000000500780b */ /* 0x000fe40003f04200 */
[----:B------:R-:W-:-:S03]  /*0890*/  I2FP.F32.U32 R4, R4 ;  /* 0x0000000400047245 */ /* 0x000fc60000201000 */
[----:B------:R-:W1:Y:S02]  /*08a0*/  FRND R2, R6 ;  /* 0x0000000600027307 */ /* 0x000e640000201000 */
[----:B------:R-:W-:Y:S01]  /*08b0*/  FMUL R4, R4, 0.5 ;  /* 0x3f00000004047820 */ /* 0x000fe20000400000 */
[----:B0-----:R-:W-:-:S05]  /*08c0*/  FSETP.NEU.AND P4, PT, R5, R14, PT ;  /* 0x0000000e0500720b */ /* 0x001fca0003f8d000 */
[----:B------:R-:W0:Y:S01]  /*08d0*/  F2I.NTZ R7, R6 ;  /* 0x0000000600077305 */ /* 0x000e220000203100 */
[----:B-1----:R-:W-:-:S04]  /*08e0*/  FFMA R2, R2, -0.5, R5 ;  /* 0xbf00000002027823 */ /* 0x002fc80000000005 */
[----:B------:R-:W-:-:S04]  /*08f0*/  FMUL R9, R2, R2 ;  /* 0x0000000202097220 */ /* 0x000fc80000400000 */
[C---:B------:R-:W-:Y:S01]  /*0900*/  FFMA R8, R9.reuse, -R8, 2.550144195556640625 ;  /* 0x4023359009087423 */ /* 0x040fe20000000808 */
[----:B------:R-:W-:Y:S01]  /*0910*/  FFMA R10, R9, R10, -1.334560394287109375 ;  /* 0xbfaad2e0090a7423 */ /* 0x000fe2000000000a */
[----:B------:R-:W-:Y:S01]  /*0920*/  FFMA R12, R2, R9, RZ ;  /* 0x00000009020c7223 */ /* 0x000fe200000000ff */
[----:B0-----:R-:W-:Y:S01]  /*0930*/  LOP3.LUT R6, R7, 0x1, RZ, 0xc0, !PT ;  /* 0x0000000107067812 */ /* 0x001fe200078ec0ff */
[C---:B------:R-:W-:Y:S01]  /*0940*/  FFMA R3, R9.reuse, R8, -5.1677198410034179688 ;  /* 0xc0a55df609037423 */ /* 0x040fe20000000008 */
[----:B------:R-:W-:Y:S01]  /*0950*/  FFMA R10, R9, R10, 4.0586924552917480469 ;  /* 0x4081e0cf090a7423 */ /* 0x000fe2000000000a */
[----:B------:R-:W-:Y:S02]  /*0960*/  IADD3 R8, PT, PT, R7, 0x1, RZ ;  /* 0x0000000107087810 */ /* 0x000fe40007ffe0ff */
[----:B------:R-:W-:Y:S01]  /*0970*/  FFMA R3, R3, R12, RZ ;  /* 0x0000000c03037223 */ /* 0x000fe200000000ff */
[----:B------:R-:W-:Y:S01]  /*0980*/  FFMA R10, R9, R10, -4.9348020553588867188 ;  /* 0xc09de9e6090a7423 */ /* 0x000fe2000000000a */
[----:B------:R-:W-:-:S02]  /*0990*/  LOP3.LUT P3, RZ, R8, 0x2, RZ, 0xc0, !PT ;  /* 0x0000000208ff7812 */ /* 0x000fc4000786c0ff */
[----:B------:R-:W-:Y:S01]  /*09a0*/  FFMA R3, R2, 3.1415927410125732422, R3 ;  /* 0x40490fdb02037823 */ /* 0x000fe20000000003 */
[----:B------:R-:W-:Y:S01]  /*09b0*/  FFMA R10, R9, R10, 1 ;  /* 0x3f800000090a7423 */ /* 0x000fe2000000000a */
[----:B------:R-:W-:Y:S02]  /*09c0*/  ISETP.NE.U32.AND P1, PT, R6, 0x1, PT ;  /* 0x000000010600780c */ /* 0x000fe40003f25070 */
[----:B------:R-:W-:Y:S02]  /*09d0*/  LOP3.LUT P2, RZ, R7, 0x2, RZ, 0xc0, !PT ;  /* 0x0000000207ff7812 */ /* 0x000fe4000784c0ff */
[----:B------:R-:W-:Y:S02]  /*09e0*/  FSEL R2, R10, R3, !P1 ;  /* 0x000000030a027208 */ /* 0x000fe40004800000 */
[----:B------:R-:W-:Y:S02]  /*09f0*/  FSEL R3, R3, R10, !P1 ;  /* 0x0000000a03037208 */ /* 0x000fe40004800000 */
[----:B------:R-:W-:Y:S01]  /*0a00*/  FSEL R2, R2, -R2, !P2 ;  /* 0x8000000202027208 */ /* 0x000fe20005000000 */
[----:B------:R-:W-:-:S02]  /*0a10*/  @!P4 FMUL R2, RZ, R5 ;  /* 0x00000005ff02c220 */ /* 0x000fc40000400000 */
        /* <DEDUP_REMOVED lines=12> */
[----:B------:R-:W-:Y:S05]  /*0ae0*/  CALL.REL.NOINC `($__internal_1_$__cuda_sm3x_div_rn_noftz_f32_slowpath) ;  /* 0x0000001800687944 */ /* 0x000fea0003c00000 */
[----:B------:R-:W-:-:S07]  /*0af0*/  IMAD.MOV.U32 R5, RZ, RZ, R2 ;  /* 0x000000ffff057224 */ /* 0x000fce00078e0002 */
.L_x_48:
[----:B------:R-:W-:Y:S05]  /*0b00*/  BSYNC.RECONVERGENT B3 ;  /* 0x0000000000037941 */ /* 0x000fea0003800200 */
.L_x_47:
[----:B------:R-:W-:Y:S01]  /*0b10*/  FMNMX R3, R4, 1, !PT ;  /* 0x3f80000004037809 */ /* 0x000fe20007800000 */
[----:B------:R-:W-:Y:S01]  /*0b20*/  UMOV UR4, 0x3fb504f3 ;  /* 0x3fb504f300047882 */ /* 0x000fe20000000000 */
[----:B------:R-:W-:Y:S01]  /*0b30*/  HFMA2 R6, -RZ, RZ, 1.875, 0 ;  /* 0x3f800000ff067431 */ /* 0x000fe200000001ff */
[----:B------:R-:W-:Y:S01]  /*0b40*/  MOV R8, UR4 ;  /* 0x0000000400087c02 */ /* 0x000fe20008000f00 */
[----:B------:R-:W0:Y:S01]  /*0b50*/  MUFU.RCP R2, R3 ;  /* 0x0000000300027308 */ /* 0x000e220000001000 */
[----:B------:R-:W-:Y:S01]  /*0b60*/  FADD R5, R5, 1 ;  /* 0x3f80000005057421 */ /* 0x000fe20000000000 */
[----:B------:R-:W-:Y:S06]  /*0b70*/  BSSY.RECONVERGENT B3, `(.L_x_49) ;  /* 0x0000011000037945 */ /* 0x000fec0003800200 */
[----:B------:R-:W1:Y:S01]  /*0b80*/  FCHK P0, R8, R3 ;  /* 0x0000000308007302 */ /* 0x000e620000000000 */
[C---:B------:R-:W-:Y:S01]  /*0b90*/  FFMA R13, R5.reuse, -0.5, R6 ;  /* 0xbf000000050d7823 */ /* 0x040fe20000000006 */
[----:B------:R-:W-:-:S03]  /*0ba0*/  FADD R5, -R5, 1 ;  /* 0x3f80000005057421 */ /* 0x000fc60000000100 */
[----:B------:R-:W-:Y:S01]  /*0bb0*/  FMUL R13, R13, R13 ;  /* 0x0000000d0d0d7220 */ /* 0x000fe20000400000 */
[C---:B------:R-:W-:Y:S01]  /*0bc0*/  FADD R15, R5.reuse, R5 ;  /* 0x00000005050f7221 */ /* 0x040fe20000000000 */
        /* <DEDUP_REMOVED lines=9> */
[----:B------:R-:W-:Y:S05]  /*0c60*/  CALL.REL.NOINC `($__internal_1_$__cuda_sm3x_div_rn_noftz_f32_slowpath) ;  /* 0x0000001800087944 */ /* 0x000fea0003c00000 */
[----:B------:R-:W-:-:S07]  /*0c70*/  MOV R4, R2 ;  /* 0x0000000200047202 */ /* 0x000fce0000000f00 */
.L_x_50:
[----:B------:R-:W-:Y:S05]  /*0c80*/  BSYNC.RECONVERGENT B3 ;  /* 0x0000000000037941 */ /* 0x000fea0003800200 */
.L_x_49:
[C---:B------:R-:W-:Y:S01]  /*0c90*/  FADD R5, R4.reuse, R4 ;  /* 0x0000000404057221 */ /* 0x040fe20000000000 */
[----:B------:R-:W-:Y:S01]  /*0ca0*/  HFMA2 R8, -RZ, RZ, 1.7724609375, -0.07476806640625 ;  /* 0x3f17acc9ff087431 */ /* 0x000fe200000001ff */
[----:B------:R-:W0:Y:S01]  /*0cb0*/  FRND.TRUNC R9, R4 ;  /* 0x0000000400097307 */ /* 0x000e22000020d000 */
[----:B------:R-:W-:Y:S01]  /*0cc0*/  MOV R10, 0x3e684e12 ;  /* 0x3e684e12000a7802 */ /* 0x000fe20000000f00 */
[----:B------:R-:W-:Y:S01]  /*0cd0*/  BSSY.RECONVERGENT B3, `(.L_x_51) ;  /* 0x0000027000037945 */ /* 0x000fe20003800200 */
[----:B------:R-:W-:-:S05]  /*0ce0*/  FSETP.GT.AND P0, PT, |R4|, 16777216, PT ;  /* 0x4b8000000400780b */ /* 0x000fca0003f04200 */
        /* <DEDUP_REMOVED lines=8> */
[C---:B0-----:R-:W-:Y:S01]  /*0d70*/  LOP3.LUT R5, R6.reuse, 0x1, RZ, 0xc0, !PT ;  /* 0x0000000106057812 */ /* 0x041fe200078ec0ff */
        /* <DEDUP_REMOVED lines=27> */
[----:B------:R-:W-:-:S07]  /*0f30*/  MOV R6, R2 ;  /* 0x0000000200067202 */ /* 0x000fce0000000f00 */
.L_x_52:
[----:B------:R-:W-:Y:S05]  /*0f40*/  BSYNC.RECONVERGENT B3 ;  /* 0x0000000000037941 */ /* 0x000fea0003800200 */
.L_x_51:
[----:B------:R-:W0:Y:S01]  /*0f50*/  LDC.64 R4, c[0x0][0x380] ;  /* 0x0000e000ff047b82 */ /* 0x000e220000000a00 */
[----:B------:R-:W1:Y:S02]  /*0f60*/  LDCU UR4, c[0x0][0x3a0] ;  /* 0x00007400ff0477ac */ /* 0x000e640008000800 */
[----:B-1----:R-:W-:-:S05]  /*0f70*/  MOV R2, UR4 ;  /* 0x0000000400027c02 */ /* 0x002fca0008000f00 */
[----:B0-----:R-:W-:-:S05]  /*0f80*/  IMAD.WIDE.U32 R4, R2, 0x4, R4 ;  /* 0x0000000402047825 */ /* 0x001fca00078e0004 */
[----:B------:R1:W5:Y:S04]  /*0f90*/  LDG.E.CONSTANT R12, desc[UR6][R4.64] ;  /* 0x00000006040c7981 */ /* 0x000368000c1e9900 */
[----:B------:R1:W5:Y:S01]  /*0fa0*/  LDG.E.CONSTANT R40, desc[UR6][R4.64+0x4] ;  /* 0x0000040604287981 */ /* 0x000362000c1e9900 */
[----:B------:R-:W-:Y:S02]  /*0fb0*/  IMAD.MOV.U32 R3, RZ, RZ, 0x3f800000 ;  /* 0x3f800000ff037424 */ /* 0x000fe400078e00ff */
[----:B------:R-:W-:Y:S01]  /*0fc0*/  FADD R6, R6, 1 ;  /* 0x3f80000006067421 */ /* 0x000fe20000000000 */
[----:B------:R-:W-:Y:S01]  /*0fd0*/  PLOP3.LUT P0, PT, PT, PT, PT, 0x80, 0x8 ;  /* 0x000000000008781c */ /* 0x000fe20003f0f070 */
[----:B------:R-:W-:Y:S02]  /*0fe0*/  FMUL R16, R0, 100 ;  /* 0x42c8000000107820 */ /* 0x000fe40000400000 */
[C---:B------:R-:W-:Y:S01]  /*0ff0*/  FFMA R14, R6.reuse, -0.5, R3 ;  /* 0xbf000000060e7823 */ /* 0x040fe20000000003 */
[----:B------:R-:W-:-:S03]  /*1000*/  FADD R6, -R6, 1 ;  /* 0x3f80000006067421 */ /* 0x000fc60000000100 */
[----:B------:R-:W-:Y:S01]  /*1010*/  FMUL R14, R14, R14 ;  /* 0x0000000e0e0e7220 */ /* 0x000fe20000400000 */
[C---:B------:R-:W-:Y:S01]  /*1020*/  FADD R19, R6.reuse, R6 ;  /* 0x0000000606137221 */ /* 0x040fe20000000000 */
[----:B-1----:R-:W-:-:S07]  /*1030*/  FMUL R21, R6, R6 ;  /* 0x0000000606157220 */ /* 0x002fce0000400000 */
.L_x_39:
[----:B------:R-:W-:Y:S05]  /*1040*/  BSYNC.RECONVERGENT B2 ;  /* 0x0000000000027941 */ /* 0x000fea0003800200 */
.L_x_38:
[----:B------:R-:W1:Y:S01]  /*1050*/  LDCU UR4, c[0x0][0x398] ;  /* 0x00007300ff0477ac */ /* 0x000e620008000800 */
[----:B------:R-:W-:-:S04]  /*1060*/  IADD3 R10, PT, PT, R2, 0x2, RZ ;  /* 0x00000002020a7810 */ /* 0x000fc80007ffe0ff */
[----:B-1----:R-:W-:-:S13]  /*1070*/  ISETP.GE.AND P1, PT, R10, UR4, PT ;  /* 0x000000040a007c0c */ /* 0x002fda000bf26270 */
[----:B------:R-:W-:Y:S05]  /*1080*/  @P1 EXIT ;  /* 0x000000000000194d */ /* 0x000fea0003800000 */
[----:B------:R-:W-:Y:S01]  /*1090*/  HFMA2 R34, -RZ, RZ, 0, 0 ;  /* 0x00000000ff227431 */ /* 0x000fe200000001ff */
[----:B------:R-:W-:Y:S01]  /*10a0*/  MOV R8, RZ ;  /* 0x000000ff00087202 */ /* 0x000fe20000000f00 */
[----:B------:R-:W-:Y:S01]  /*10b0*/  HFMA2 R28, -RZ, RZ, 0, 0 ;  /* 0x00000000ff1c7431 */ /* 0x000fe200000001ff */
[----:B-----5:R-:W-:Y:S02]  /*10c0*/  MOV R32, R40 ;  /* 0x0000002800207202 */ /* 0x020fe40000000f00 */
[----:B------:R-:W-:-:S07]  /*10d0*/  MOV R27, R12 ;  /* 0x0000000c001b7202 */ /* 0x000fce0000000f00 */
.L_x_75:
[----:B-1----:R-:W1:Y:S01]  /*10e0*/  LDC R29, c[0x0][0x398] ;  /* 0x0000e600ff1d7b82 */ /* 0x002e620000000800 */
[----:B------:R-:W-:Y:S01]  /*10f0*/  IADD3 R4, PT, PT, R10, 0x800, RZ ;  /* 0x000008000a047810 */ /* 0x000fe20007ffe0ff */
[----:B---3--:R-:W3:Y:S01]  /*1100*/  LDCU UR4, c[0x0][0x3a0] ;  /* 0x00007400ff0477ac */ /* 0x008ee20008000800 */
[----:B------:R-:W-:Y:S01]  /*1110*/  BSSY.RECONVERGENT B0, `(.L_x_53) ;  /* 0x0000014000007945 */ /* 0x000fe20003800200 */
[----:B------:R-:W-:Y:S02]  /*1120*/  MOV R9, R10 ;  /* 0x0000000a00097202 */ /* 0x000fe40000000f00 */
[----:B---3--:R-:W-:Y:S02]  /*1130*/  LEA R0, R8, UR4, 0xb ;  /* 0x0000000408007c11 */ /* 0x008fe4000f8e58ff */
[----:B-1--4-:R-:W-:-:S04]  /*1140*/  VIMNMX R3, PT, PT, R4, R29, PT ;  /* 0x0000001d04037248 */ /* 0x012fc80003fe0100 */
[----:B------:R-:W-:-:S04]  /*1150*/  IADD3 R23, PT, PT, R3, -R10, RZ ;  /* 0x8000000a03177210 */ /* 0x000fc80007ffe0ff */
[----:B------:R-:W-:-:S13]  /*1160*/  ISETP.GE.AND P1, PT, R18, R23, PT ;  /* 0x000000171200720c */ /* 0x000fda0003f26270 */
[----:B------:R-:W-:Y:S05]  /*1170*/  @P1 BRA `(.L_x_54) ;  /* 0x0000000000341947 */ /* 0x000fea0003800000 */
[----:B0-2---:R-:W0:Y:S01]  /*1180*/  S2R R7, SR_CgaCtaId ;  /* 0x0000000000077919 */ /* 0x005e220000008800 */
[----:B------:R-:W-:Y:S01]  /*1190*/  MOV R2, 0x400 ;  /* 0x0000040000027802 */ /* 0x000fe20000000f00 */
[----:B------:R-:W-:-:S03]  /*11a0*/  IMAD.MOV.U32 R6, RZ, RZ, R18 ;  /* 0x000000ffff067224 */ /* 0x000fc600078e0012 */
[----:B0-----:R-:W-:-:S07]  /*11b0*/  LEA R7, R7, R2, 0x18 ;  /* 0x0000000207077211 */ /* 0x001fce00078ec0ff */
.L_x_55:
[----:B-1----:R-:W0:Y:S01]  /*11c0*/  LDC.64 R2, c[0x0][0x380] ;  /* 0x0000e000ff027b82 */ /* 0x002e220000000a00 */
[----:B------:R-:W-:-:S05]  /*11d0*/  IADD3 R5, PT, PT, R6, R9, RZ ;  /* 0x0000000906057210 */ /* 0x000fca0007ffe0ff */
[----:B0-----:R-:W-:-:S06]  /*11e0*/  IMAD.WIDE R2, R5, 0x4, R2 ;  /* 0x0000000405027825 */ /* 0x001fcc00078e0202 */
[----:B------:R-:W2:Y:S01]  /*11f0*/  LDG.E.CONSTANT R2, desc[UR6][R2.64] ;  /* 0x0000000602027981 */ /* 0x000ea2000c1e9900 */
[----:B------:R-:W-:Y:S02]  /*1200*/  LEA R5, R6, R7, 0x2 ;  /* 0x0000000706057211 */ /* 0x000fe400078e10ff */
[----:B------:R-:W-:-:S04]  /*1210*/  IADD3 R6, PT, PT, R25, R6, RZ ;  /* 0x0000000619067210 */ /* 0x000fc80007ffe0ff */
[----:B------:R-:W-:Y:S01]  /*1220*/  ISETP.GE.AND P1, PT, R6, R23, PT ;  /* 0x000000170600720c */ /* 0x000fe20003f26270 */
[----:B--2---:R1:W-:-:S12]  /*1230*/  STS [R5], R2 ;  /* 0x0000000205007388 */ /* 0x0043d80000000800 */
[----:B------:R-:W-:Y:S05]  /*1240*/  @!P1 BRA `(.L_x_55) ;  /* 0xfffffffc00dc9947 */ /* 0x000fea000383ffff */
.L_x_54:
[----:B------:R-:W-:Y:S05]  /*1250*/  BSYNC.RECONVERGENT B0 ;  /* 0x0000000000007941 */ /* 0x000fea0003800200 */
.L_x_53:
[----:B------:R-:W-:Y:S01]  /*1260*/  BAR.SYNC.DEFER_BLOCKING 0x0 ;  /* 0x0000000000007b1d */ /* 0x000fe20000010000 */
[----:B------:R-:W-:Y:S02]  /*1270*/  ISETP.LT.OR P1, PT, R23, 0x1, !P0 ;  /* 0x000000011700780c */ /* 0x000fe40004721670 */
[----:B------:R-:W-:Y:S02]  /*1280*/  VIADDMNMX R3, R0, 0x802, R29, PT ;  /* 0x0000080200037846 */ /* 0x000fe4000380011d */
[----:B------:R-:W-:Y:S01]  /*1290*/  ISETP.GE.AND P3, PT, R4, R29, PT ;  /* 0x0000001d0400720c */ /* 0x000fe20003f66270 */
[----:B------:R-:W-:Y:S01]  /*12a0*/  BSSY.RECONVERGENT B2, `(.L_x_56) ;  /* 0x000011a000027945 */ /* 0x000fe20003800200 */
[----:B------:R-:W-:Y:S02]  /*12b0*/  IADD3 R0, PT, PT, -R0, R3, RZ ;  /* 0x0000000300007210 */ /* 0x000fe40007ffe1ff */
[----:B------:R-:W-:Y:S02]  /*12c0*/  MOV R10, R4 ;  /* 0x00000004000a7202 */ /* 0x000fe40000000f00 */
[----:B-1----:R-:W-:-:S03]  /*12d0*/  IADD3 R2, PT, PT, R0, -0x2, RZ ;  /* 0xfffffffe00027810 */ /* 0x002fc60007ffe0ff */
[----:B------:R-:W-:Y:S05]  /*12e0*/  @P1 BRA `(.L_x_57) ;  /* 0x0000001000541947 */ /* 0x000fea0003800000 */
[----:B------:R-:W-:Y:S01]  /*12f0*/  IADD3 R0, PT, PT, R0, -0x3, RZ ;  /* 0xfffffffd00007810 */ /* 0x000fe20007ffe0ff */
[----:B------:R-:W-:Y:S01]  /*1300*/  BSSY.RECONVERGENT B3, `(.L_x_58) ;  /* 0x0000097000037945 */ /* 0x000fe20003800200 */
[----:B0-2---:R-:W-:Y:S01]  /*1310*/  HFMA2 R6, -RZ, RZ, 0, 0 ;  /* 0x00000000ff067431 */ /* 0x005fe200000001ff */
[----:B------:R-:W-:Y:S01]  /*1320*/  IADD3 R9, PT, PT, R9, R11, RZ ;  /* 0x0000000b09097210 */ /* 0x000fe20007ffe0ff */
[----:B------:R-:W-:Y:S01]  /*1330*/  IMAD.MOV.U32 R4, RZ, RZ, R34 ;  /* 0x000000ffff047224 */ /* 0x000fe200078e0022 */
[----:B------:R-:W-:Y:S02]  /*1340*/  ISETP.GE.U32.AND P1, PT, R0, 0x3, PT ;  /* 0x000000030000780c */ /* 0x000fe40003f26070 */
[----:B------:R-:W-:Y:S02]  /*1350*/  LOP3.LUT R7, R2, 0x3, RZ, 0xc0, !PT ;  /* 0x0000000302077812 */ /* 0x000fe400078ec0ff */
[----:B------:R-:W-:Y:S02]  /*1360*/  MOV R26, R40 ;  /* 0x00000028001a7202 */ /* 0x000fe40000000f00 */
[----:B------:R-:W-:-:S07]  /*1370*/  MOV R39, R32 ;  /* 0x0000002000277202 */ /* 0x000fce0000000f00 */
[----:B------:R-:W-:Y:S05]  /*1380*/  @!P1 BRA `(.L_x_59) ;  /* 0x0000000800389947 */ /* 0x000fea0003800000 */
[----:B------:R-:W0:Y:S01]  /*1390*/  S2UR UR5, SR_CgaCtaId ;  /* 0x00000000000579c3 */ /* 0x000e220000008800 */
[----:B------:R-:W-:Y:S01]  /*13a0*/  UMOV UR4, 0x400 ;  /* 0x0000040000047882 */ /* 0x000fe20000000000 */
[----:B------:R-:W-:Y:S02]  /*13b0*/  LOP3.LUT R6, R2, 0xfffffffc, RZ, 0xc0, !PT ;  /* 0xfffffffc02067812 */ /* 0x000fe400078ec0ff */
[----:B------:R-:W-:Y:S02]  /*13c0*/  MOV R4, R34 ;  /* 0x0000002200047202 */ /* 0x000fe40000000f00 */
[----:B------:R-:W-:Y:S02]  /*13d0*/  MOV R26, R40 ;  /* 0x00000028001a7202 */ /* 0x000fe40000000f00 */
[----:B------:R-:W-:Y:S02]  /*13e0*/  MOV R39, R32 ;  /* 0x0000002000277202 */ /* 0x000fe40000000f00 */
[----:B------:R-:W-:-:S02]  /*13f0*/  MOV R29, R9 ;  /* 0x00000009001d7202 */ /* 0x000fc40000000f00 */
[----:B------:R-:W-:Y:S01]  /*1400*/  IADD3 R30, PT, PT, -R6, RZ, RZ ;  /* 0x000000ff061e7210 */ /* 0x000fe20007ffe1ff */
[----:B0-----:R-:W-:-:S04]  /*1410*/  ULEA UR4, UR5, UR4, 0x18 ;  /* 0x0000000405047291 */ /* 0x001fc8000f8ec0ff */
[----:B------:R-:W-:-:S06]  /*1420*/  UIADD3 UR4, UPT, UPT, UR4, 0x8, URZ ;  /* 0x0000000804047890 */ /* 0x000fcc000fffe0ff */
[----:B------:R-:W-:-:S07]  /*1430*/  MOV R31, UR4 ;  /* 0x00000004001f7c02 */ /* 0x000fce0008000f00 */
.L_x_68:
[----:B------:R-:W0:Y:S01]  /*1440*/  LDS R33, [R31+-0x8] ;  /* 0xfffff8001f217984 */ /* 0x000e220000000800 */
[C---:B------:R-:W-:Y:S01]  /*1450*/  FADD R0, R39.reuse, R39 ;  /* 0x0000002727007221 */ /* 0x040fe20000000000 */
[----:B------:R-:W-:Y:S01]  /*1460*/  FMUL R3, R12, -R17 ;  /* 0x800000110c037220 */ /* 0x000fe20000400000 */
[----:B------:R-:W-:Y:S01]  /*1470*/  FADD R40, R39, -R26 ;  /* 0x8000001a27287221 */ /* 0x000fe20000000000 */
[----:B------:R-:W-:Y:S01]  /*1480*/  FMUL R5, R28, -R21 ;  /* 0x800000151c057220 */ /* 0x000fe20000400000 */
[----:B------:R-:W-:Y:S01]  /*1490*/  BSSY.RECONVERGENT B4, `(.L_x_60) ;  /* 0x0000018000047945 */ /* 0x000fe20003800200 */
[----:B------:R-:W-:Y:S02]  /*14a0*/  FFMA R3, R26, R15, R3 ;  /* 0x0000000f1a037223 */ /* 0x000fe40000000003 */
[----:B------:R-:W-:Y:S01]  /*14b0*/  FFMA R2, R4, R19, R5 ;  /* 0x0000001304027223 */ /* 0x000fe20000000005 */
[----:B0-----:R-:W-:Y:S01]  /*14c0*/  FADD R0, R33, -R0 ;  /* 0x8000000021007221 */ /* 0x001fe20000000000 */
[----:B------:R-:W0:Y:S03]  /*14d0*/  MUFU.RCP R20, R33 ;  /* 0x0000002100147308 */ /* 0x000e260000001000 */
[----:B------:R-:W-:-:S04]  /*14e0*/  FADD R0, R0, R27 ;  /* 0x0000001b00007221 */ /* 0x000fc80000000000 */
[----:B------:R-:W-:Y:S01]  /*14f0*/  FFMA R32, R0, R13, R3 ;  /* 0x0000000d00207223 */ /* 0x000fe20000000003 */
[----:B------:R-:W-:Y:S01]  /*1500*/  FADD R3, R40, R40 ;  /* 0x0000002828037221 */ /* 0x000fe20000000000 */
[----:B------:R-:W-:Y:S02]  /*1510*/  FADD R0, R27, -R12 ;  /* 0x8000000c1b007221 */ /* 0x000fe40000000000 */
[----:B------:R-:W-:-:S04]  /*1520*/  FADD R34, R33, -R32 ;  /* 0x8000002021227221 */ /* 0x000fc80000000000 */
[----:B------:R-:W-:Y:S01]  /*1530*/  FADD R3, R34, -R3 ;  /* 0x8000000322037221 */ /* 0x000fe20000000000 */
[----:B0-----:R-:W-:-:S03]  /*1540*/  FFMA R5, -R33, R20, 1 ;  /* 0x3f80000021057423 */ /* 0x001fc60000000114 */
[----:B------:R-:W-:Y:S01]  /*1550*/  FADD R3, R0, R3 ;  /* 0x0000000300037221 */ /* 0x000fe20000000000 */
[----:B------:R-:W-:-:S03]  /*1560*/  FFMA R5, R20, R5, R20 ;  /* 0x0000000514057223 */ /* 0x000fc60000000014 */
        /* <DEDUP_REMOVED lines=9> */
[----:B------:R-:W-:Y:S05]  /*1600*/  CALL.REL.NOINC `($__internal_1_$__cuda_sm3x_div_rn_noftz_f32_slowpath) ;  /* 0x0000000c00a07944 */ /* 0x000fea0003c00000 */
.L_x_61:
[----:B------:R-:W-:Y:S05]  /*1610*/  BSYNC.RECONVERGENT B4 ;  /* 0x0000000000047941 */ /* 0x000fea0003800200 */
.L_x_60:
[----:B------:R-:W0:Y:S01]  /*1620*/  LDS R35, [R31+-0x4] ;  /* 0xfffffc001f237984 */ /* 0x000e220000000800 */
[----:B------:R-:W1:Y:S01]  /*1630*/  LDC.64 R22, c[0x0][0x3a8] ;  /* 0x0000ea00ff167b82 */ /* 0x000e620000000a00 */
[----:B------:R-:W-:Y:S01]  /*1640*/  FADD R12, R33, R33 ;  /* 0x00000021210c7221 */ /* 0x000fe20000000000 */
[----:B------:R-:W-:Y:S01]  /*1650*/  FMUL R3, R26, -R17 ;  /* 0x800000111a037220 */ /* 0x000fe20000400000 */
[----:B------:R-:W-:Y:S01]  /*1660*/  FMUL R27, R4, -R21 ;  /* 0x80000015041b7220 */ /* 0x000fe20000400000 */
[----:B------:R-:W-:Y:S02]  /*1670*/  BSSY.RECONVERGENT B4, `(.L_x_62) ;  /* 0x000001a000047945 */ /* 0x000fe40003800200 */
[----:B------:R-:W-:Y:S01]  /*1680*/  FFMA R3, R32, R15, R3 ;  /* 0x0000000f20037223 */ /* 0x000fe20000000003 */
[----:B------:R-:W-:Y:S01]  /*1690*/  FFMA R4, R0, R19, R27 ;  /* 0x0000001300047223 */ /* 0x000fe2000000001b */
[----:B-1----:R-:W-:-:S04]  /*16a0*/  IMAD.WIDE R22, R29, 0x4, R22 ;  /* 0x000000041d167825 */ /* 0x002fc800078e0216 */
[----:B0-----:R-:W-:Y:S01]  /*16b0*/  FADD R12, R35, -R12 ;  /* 0x8000000c230c7221 */ /* 0x001fe20000000000 */
[----:B------:R-:W0:Y:S03]  /*16c0*/  MUFU.RCP R20, R35 ;  /* 0x0000002300147308 */ /* 0x000e260000001000 */
[----:B------:R-:W-:-:S04]  /*16d0*/  FADD R12, R12, R39 ;  /* 0x000000270c0c7221 */ /* 0x000fc80000000000 */
[----:B------:R-:W-:Y:S01]  /*16e0*/  FFMA R26, R12, R13, R3 ;  /* 0x0000000d0c1a7223 */ /* 0x000fe20000000003 */
[----:B------:R-:W-:Y:S01]  /*16f0*/  FADD R12, R34, R34 ;  /* 0x00000022220c7221 */ /* 0x000fe20000000000 */
[----:B------:R-:W-:Y:S02]  /*1700*/  FMUL R3, R2, R16 ;  /* 0x0000001002037220 */ /* 0x000fe40000400000 */
[----:B------:R-:W-:-:S03]  /*1710*/  FADD R39, R35, -R26 ;  /* 0x8000001a23277221 */ /* 0x000fc60000000000 */
[----:B------:R1:W-:Y:S01]  /*1720*/  STG.E desc[UR6][R22.64], R3 ;  /* 0x0000000316007986 */ /* 0x0003e2000c101906 */
        /* <DEDUP_REMOVED lines=9> */
[----:B01----:R-:W-:Y:S06]  /*17c0*/  @!P1 BRA `(.L_x_63) ;  /* 0x0000000000109947 */ /* 0x003fec0003800000 */
[----:B------:R-:W-:Y:S01]  /*17d0*/  IMAD.MOV.U32 R2, RZ, RZ, R4 ;  /* 0x000000ffff027224 */ /* 0x000fe200078e0004 */
[----:B------:R-:W-:Y:S02]  /*17e0*/  MOV R3, R35 ;  /* 0x0000002300037202 */ /* 0x000fe40000000f00 */
[----:B------:R-:W-:-:S07]  /*17f0*/  MOV R20, 0x1810 ;  /* 0x0000181000147802 */ /* 0x000fce0000000f00 */
[----:B------:R-:W-:Y:S05]  /*1800*/  CALL.REL.NOINC `($__internal_1_$__cuda_sm3x_div_rn_noftz_f32_slowpath) ;  /* 0x0000000c00207944 */ /* 0x000fea0003c00000 */
.L_x_63:
[----:B------:R-:W-:Y:S05]  /*1810*/  BSYNC.RECONVERGENT B4 ;  /* 0x0000000000047941 */ /* 0x000fea0003800200 */
.L_x_62:
[----:B------:R-:W0:Y:S01]  /*1820*/  LDS R3, [R31] ;  /* 0x000000001f037984 */ /* 0x000e220000000800 */
[----:B------:R-:W-:Y:S01]  /*1830*/  FADD R12, R35, R35 ;  /* 0x00000023230c7221 */ /* 0x000fe20000000000 */
[----:B------:R-:W-:Y:S01]  /*1840*/  FMUL R5, R32, -R17 ;  /* 0x8000001120057220 */ /* 0x000fe20000400000 */
[----:B------:R-:W-:Y:S01]  /*1850*/  FADD R27, R39, R39 ;  /* 0x00000027271b7221 */ /* 0x000fe20000000000 */
[----:B------:R-:W-:Y:S02]  /*1860*/  BSSY.RECONVERGENT B4, `(.L_x_64) ;  /* 0x000001a000047945 */ /* 0x000fe40003800200 */
[----:B------:R-:W-:Y:S01]  /*1870*/  FFMA R5, R26, R15, R5 ;  /* 0x0000000f1a057223 */ /* 0x000fe20000000005 */
[----:B0-----:R-:W-:Y:S01]  /*1880*/  FADD R12, R3, -R12 ;  /* 0x8000000c030c7221 */ /* 0x001fe20000000000 */
[----:B------:R-:W0:Y:S03]  /*1890*/  MUFU.RCP R20, R3 ;  /* 0x0000000300147308 */ /* 0x000e260000001000 */
[----:B------:R-:W-:Y:S01]  /*18a0*/  FADD R12, R33, R12 ;  /* 0x0000000c210c7221 */ /* 0x000fe20000000000 */
[----:B------:R-:W-:-:S03]  /*18b0*/  FMUL R33, R0, -R21 ;  /* 0x8000001500217220 */ /* 0x000fc60000400000 */
[----:B------:R-:W-:Y:S01]  /*18c0*/  FFMA R12, R12, R13, R5 ;  /* 0x0000000d0c0c7223 */ /* 0x000fe20000000005 */
[----:B------:R-:W-:Y:S01]  /*18d0*/  FMUL R5, R2, R16 ;  /* 0x0000001002057220 */ /* 0x000fe20000400000 */
[----:B------:R-:W-:Y:S02]  /*18e0*/  FFMA R2, R4, R19, R33 ;  /* 0x0000001304027223 */ /* 0x000fe40000000021 */
[C---:B------:R-:W-:Y:S02]  /*18f0*/  FADD R32, R3.reuse, -R12 ;  /* 0x8000000c03207221 */ /* 0x040fe40000000000 */
[----:B------:R1:W-:Y:S02]  /*1900*/  STG.E desc[UR6][R22.64+0x4], R5 ;  /* 0x0000040516007986 */ /* 0x0003e4000c101906 */
[----:B------:R-:W-:Y:S01]  /*1910*/  FADD R27, R32, -R27 ;  /* 0x8000001b201b7221 */ /* 0x000fe20000000000 */
[----:B0-----:R-:W-:-:S03]  /*1920*/  FFMA R37, -R3, R20, 1 ;  /* 0x3f80000003257423 */ /* 0x001fc60000000114 */
[----:B------:R-:W-:Y:S01]  /*1930*/  FADD R27, R34, R27 ;  /* 0x0000001b221b7221 */ /* 0x000fe20000000000 */
[----:B------:R-:W-:-:S03]  /*1940*/  FFMA R37, R20, R37, R20 ;  /* 0x0000002514257223 */ /* 0x000fc60000000014 */
[----:B------:R-:W-:Y:S01]  /*1950*/  FFMA R2, R27, R14, R2 ;  /* 0x0000000e1b027223 */ /* 0x000fe20000000002 */
[----:B------:R-:W-:-:S03]  /*1960*/  MOV R27, R3 ;  /* 0x00000003001b7202 */ /* 0x000fc60000000f00 */
[----:B------:R-:W0:Y:S01]  /*1970*/  FCHK P1, R2, R3 ;  /* 0x0000000302007302 */ /* 0x000e220000020000 */
[----:B------:R-:W-:Y:S01]  /*1980*/  FFMA R0, R2, R37, RZ ;  /* 0x0000002502007223 */ /* 0x000fe200000000ff */
[----:B------:R-:W-:-:S03]  /*1990*/  MOV R28, R2 ;  /* 0x00000002001c7202 */ /* 0x000fc60000000f00 */
[----:B------:R-:W-:-:S04]  /*19a0*/  FFMA R20, -R3, R0, R2 ;  /* 0x0000000003147223 */ /* 0x000fc80000000102 */
[----:B------:R-:W-:Y:S01]  /*19b0*/  FFMA R37, R37, R20, R0 ;  /* 0x0000001425257223 */ /* 0x000fe20000000000 */
[----:B01----:R-:W-:Y:S06]  /*19c0*/  @!P1 BRA `(.L_x_65) ;  /* 0x00000000000c9947 */ /* 0x003fec0003800000 */
[----:B------:R-:W-:-:S07]  /*19d0*/  MOV R20, 0x19f0 ;  /* 0x000019f000147802 */ /* 0x000fce0000000f00 */
[----:B------:R-:W-:Y:S05]  /*19e0*/  CALL.REL.NOINC `($__internal_1_$__cuda_sm3x_div_rn_noftz_f32_slowpath) ;  /* 0x0000000800a87944 */ /* 0x000fea0003c00000 */
[----:B------:R-:W-:-:S07]  /*19f0*/  MOV R37, R2 ;  /* 0x0000000200257202 */ /* 0x000fce0000000f00 */
.L_x_65:
[----:B------:R-:W-:Y:S05]  /*1a00*/  BSYNC.RECONVERGENT B4 ;  /* 0x0000000000047941 */ /* 0x000fea0003800200 */
.L_x_64:
[----:B------:R-:W0:Y:S01]  /*1a10*/  LDS R3, [R31+0x4] ;  /* 0x000004001f037984 */ /* 0x000e220000000800 */
[----:B------:R-:W-:Y:S01]  /*1a20*/  FADD R0, R27, R27 ;  /* 0x0000001b1b007221 */ /* 0x000fe20000000000 */
[----:B------:R-:W-:Y:S01]  /*1a30*/  FMUL R5, R26, -R17 ;  /* 0x800000111a057220 */ /* 0x000fe20000400000 */
[----:B------:R-:W-:Y:S01]  /*1a40*/  FMUL R37, R37, R16 ;  /* 0x0000001025257220 */ /* 0x000fe20000400000 */
[----:B------:R-:W-:Y:S02]  /*1a50*/  BSSY.RECONVERGENT B4, `(.L_x_66) ;  /* 0x000001a000047945 */ /* 0x000fe40003800200 */
[----:B------:R-:W-:Y:S02]  /*1a60*/  FFMA R5, R12, R15, R5 ;  /* 0x0000000f0c057223 */ /* 0x000fe40000000005 */
[----:B------:R1:W-:Y:S01]  /*1a70*/  STG.E desc[UR6][R22.64+0x8], R37 ;  /* 0x0000082516007986 */ /* 0x0003e2000c101906 */
[----:B0-----:R-:W-:Y:S01]  /*1a80*/  FADD R0, R3, -R0 ;  /* 0x8000000003007221 */ /* 0x001fe20000000000 */
[----:B------:R-:W0:Y:S03]  /*1a90*/  MUFU.RCP R20, R3 ;  /* 0x0000000300147308 */ /* 0x000e260000001000 */
[----:B------:R-:W-:-:S04]  /*1aa0*/  FADD R0, R35, R0 ;  /* 0x0000000023007221 */ /* 0x000fc80000000000 */
[----:B------:R-:W-:Y:S01]  /*1ab0*/  FFMA R26, R0, R13, R5 ;  /* 0x0000000d001a7223 */ /* 0x000fe20000000005 */
[----:B------:R-:W-:-:S03]  /*1ac0*/  FADD R5, R32, R32 ;  /* 0x0000002020057221 */ /* 0x000fc60000000000 */
[----:B------:R-:W-:-:S04]  /*1ad0*/  FADD R0, R3, -R26 ;  /* 0x8000001a03007221 */ /* 0x000fc80000000000 */
[----:B------:R-:W-:Y:S01]  /*1ae0*/  FADD R0, R0, -R5 ;  /* 0x8000000500007221 */ /* 0x000fe20000000000 */
[----:B------:R-:W-:Y:S01]  /*1af0*/  FMUL R5, R4, -R21 ;  /* 0x8000001504057220 */ /* 0x000fe20000400000 */
[----:B0-----:R-:W-:Y:S02]  /*1b00*/  FFMA R33, -R3, R20, 1 ;  /* 0x3f80000003217423 */ /* 0x001fe40000000114 */
[----:B------:R-:W-:Y:S01]  /*1b10*/  FADD R39, R39, R0 ;  /* 0x0000000027277221 */ /* 0x000fe20000000000 */
[----:B------:R-:W-:Y:S01]  /*1b20*/  FFMA R2, R28, R19, R5 ;  /* 0x000000131c027223 */ /* 0x000fe20000000005 */
[----:B------:R-:W-:-:S03]  /*1b30*/  FFMA R33, R20, R33, R20 ;  /* 0x0000002114217223 */ /* 0x000fc60000000014 */
[----:B------:R-:W-:Y:S01]  /*1b40*/  FFMA R2, R39, R14, R2 ;  /* 0x0000000e27027223 */ /* 0x000fe20000000002 */
[----:B------:R-:W-:-:S03]  /*1b50*/  MOV R39, R3 ;  /* 0x0000000300277202 */ /* 0x000fc60000000f00 */
[----:B------:R-:W0:Y:S01]  /*1b60*/  FCHK P1, R2, R3 ;  /* 0x0000000302007302 */ /* 0x000e220000020000 */
[----:B------:R-:W-:-:S04]  /*1b70*/  FFMA R0, R2, R33, RZ ;  /* 0x0000002102007223 */ /* 0x000fc800000000ff */
[----:B------:R-:W-:-:S04]  /*1b80*/  FFMA R4, -R3, R0, R2 ;  /* 0x0000000003047223 */ /* 0x000fc80000000102 */
[----:B------:R-:W-:Y:S01]  /*1b90*/  FFMA R33, R33, R4, R0 ;  /* 0x0000000421217223 */ /* 0x000fe20000000000 */
[----:B------:R-:W-:Y:S01]  /*1ba0*/  MOV R4, R2 ;  /* 0x0000000200047202 */ /* 0x000fe20000000f00 */
[----:B01----:R-:W-:Y:S06]  /*1bb0*/  @!P1 BRA `(.L_x_67) ;  /* 0x00000000000c9947 */ /* 0x003fec0003800000 */
[----:B------:R-:W-:-:S07]  /*1bc0*/  MOV R20, 0x1be0 ;  /* 0x00001be000147802 */ /* 0x000fce0000000f00 */
[----:B------:R-:W-:Y:S05]  /*1bd0*/  CALL.REL.NOINC `($__internal_1_$__cuda_sm3x_div_rn_noftz_f32_slowpath) ;  /* 0x00000008002c7944 */ /* 0x000fea0003c00000 */
[----:B------:R-:W-:-:S07]  /*1be0*/  MOV R33, R2 ;  /* 0x0000000200217202 */ /* 0x000fce0000000f00 */
.L_x_67:
[----:B------:R-:W-:Y:S05]  /*1bf0*/  BSYNC.RECONVERGENT B4 ;  /* 0x0000000000047941 */ /* 0x000fea0003800200 */
.L_x_66:
[----:B------:R-:W-:Y:S01]  /*1c00*/  FMUL R33, R33, R16 ;  /* 0x0000001021217220 */ /* 0x000fe20000400000 */
[----:B------:R-:W-:Y:S02]  /*1c10*/  IADD3 R30, PT, PT, R30, 0x4, RZ ;  /* 0x000000041e1e7810 */ /* 0x000fe40007ffe0ff */
[----:B------:R-:W-:Y:S02]  /*1c20*/  IADD3 R31, PT, PT, R31, 0x10, RZ ;  /* 0x000000101f1f7810 */ /* 0x000fe40007ffe0ff */
[----:B------:R0:W-:Y:S01]  /*1c30*/  STG.E desc[UR6][R22.64+0xc], R33 ;  /* 0x00000c2116007986 */ /* 0x0001e2000c101906 */
[----:B------:R-:W-:Y:S02]  /*1c40*/  ISETP.NE.AND P1, PT, R30, RZ, PT ;  /* 0x000000ff1e00720c */ /* 0x000fe40003f25270 */
[----:B------:R-:W-:-:S11]  /*1c50*/  IADD3 R29, PT, PT, R29, 0x4, RZ ;  /* 0x000000041d1d7810 */ /* 0x000fd60007ffe0ff */
[----:B0-----:R-:W-:Y:S05]  /*1c60*/  @P1 BRA `(.L_x_68) ;  /* 0xfffffff400f41947 */ /* 0x001fea000383ffff */
.L_x_59:
[----:B------:R-:W-:Y:S05]  /*1c70*/  BSYNC.RECONVERGENT B3 ;  /* 0x0000000000037941 */ /* 0x000fea0003800200 */
.L_x_58:
[----:B------:R-:W-:Y:S01]  /*1c80*/  ISETP.NE.AND P1, PT, R7, RZ, PT ;  /* 0x000000ff0700720c */ /* 0x000fe20003f25270 */
[----:B------:R-:W-:Y:S01]  /*1c90*/  IMAD.MOV.U32 R32, RZ, RZ, R39 ;  /* 0x000000ffff207224 */ /* 0x000fe200078e0027 */
[----:B------:R-:W-:Y:S02]  /*1ca0*/  MOV R40, R26 ;  /* 0x0000001a00287202 */ /* 0x000fe40000000f00 */
[----:B------:R-:W-:-:S09]  /*1cb0*/  MOV R34, R4 ;  /* 0x0000000400227202 */ /* 0x000fd20000000f00 */
[----:B------:R-:W-:Y:S05]  /*1cc0*/  @!P1 BRA `(.L_x_57) ;  /* 0x0000000400dc9947 */ /* 0x000fea0003800000 */
[----:B------:R-:W0:Y:S01]  /*1cd0*/  S2UR UR5, SR_CgaCtaId ;  /* 0x00000000000579c3 */ /* 0x000e220000008800 */
[----:B------:R-:W-:Y:S01]  /*1ce0*/  UMOV UR4, 0x400 ;  /* 0x0000040000047882 */ /* 0x000fe20000000000 */
[C---:B------:R-:W-:Y:S01]  /*1cf0*/  FADD R0, R39.reuse, R39 ;  /* 0x0000002727007221 */ /* 0x040fe20000000000 */
[----:B------:R-:W-:Y:S01]  /*1d00*/  FMUL R3, R12, -R17 ;  /* 0x800000110c037220 */ /* 0x000fe20000400000 */
[----:B------:R-:W-:Y:S01]  /*1d10*/  FADD R22, R39, -R26 ;  /* 0x8000001a27167221 */ /* 0x000fe20000000000 */
[----:B------:R-:W-:Y:S01]  /*1d20*/  FMUL R5, R28, -R21 ;  /* 0x800000151c057220 */ /* 0x000fe20000400000 */
[----:B------:R-:W-:Y:S01]  /*1d30*/  BSSY.RECONVERGENT B3, `(.L_x_69) ;  /* 0x000001b000037945 */ /* 0x000fe20003800200 */
[----:B------:R-:W-:Y:S01]  /*1d40*/  FFMA R3, R26, R15, R3 ;  /* 0x0000000f1a037223 */ /* 0x000fe20000000003 */
[----:B------:R-:W-:Y:S01]  /*1d50*/  FADD R2, R22, R22 ;  /* 0x0000001616027221 */ /* 0x000fe20000000000 */
[----:B0-----:R-:W-:-:S06]  /*1d60*/  ULEA UR4, UR5, UR4, 0x18 ;  /* 0x0000000405047291 */ /* 0x001fcc000f8ec0ff */
[----:B------:R-:W-:-:S05]  /*1d70*/  LEA R31, R6, UR4, 0x2 ;  /* 0x00000004061f7c11 */ /* 0x000fca000f8e10ff */
[----:B------:R-:W0:Y:S02]  /*1d80*/  LDS R29, [R31] ;  /* 0x000000001f1d7984 */ /* 0x000e240000000800 */
[----:B0-----:R-:W-:Y:S01]  /*1d90*/  FADD R0, R29, -R0 ;  /* 0x800000001d007221 */ /* 0x001fe20000000000 */
[----:B------:R-:W0:Y:S03]  /*1da0*/  MUFU.RCP R20, R29 ;  /* 0x0000001d00147308 */ /* 0x000e260000001000 */
[----:B------:R-:W-:-:S04]  /*1db0*/  FADD R0, R27, R0 ;  /* 0x000000001b007221 */ /* 0x000fc80000000000 */
[----:B------:R-:W-:Y:S01]  /*1dc0*/  FFMA R30, R0, R13, R3 ;  /* 0x0000000d001e7223 */ /* 0x000fe20000000003 */
[----:B------:R-:W-:-:S03]  /*1dd0*/  FADD R0, -R12, R27 ;  /* 0x0000001b0c007221 */ /* 0x000fc60000000100 */
        /* <DEDUP_REMOVED lines=16> */
.L_x_70:
[----:B------:R-:W-:Y:S05]  /*1ee0*/  BSYNC.RECONVERGENT B3 ;  /* 0x0000000000037941 */ /* 0x000fea0003800200 */
.L_x_69:
[----:B------:R-:W0:Y:S01]  /*1ef0*/  LDC.64 R42, c[0x0][0x3a8] ;  /* 0x0000ea00ff2a7b82 */ /* 0x000e220000000a00 */
[----:B------:R-:W-:Y:S01]  /*1f00*/  IADD3 R9, PT, PT, R9, R6, RZ ;  /* 0x0000000609097210 */ /* 0x000fe20007ffe0ff */
[----:B------:R-:W-:Y:S01]  /*1f10*/  FMUL R3, R2, R16 ;  /* 0x0000001002037220 */ /* 0x000fe20000400000 */
[----:B------:R-:W-:Y:S01]  /*1f20*/  ISETP.NE.AND P1, PT, R7, 0x1, PT ;  /* 0x000000010700780c */ /* 0x000fe20003f25270 */
[----:B------:R-:W-:Y:S01]  /*1f30*/  IMAD.MOV.U32 R34, RZ, RZ, R0 ;  /* 0x000000ffff227224 */ /* 0x000fe200078e0000 */
[----:B------:R-:W-:Y:S02]  /*1f40*/  MOV R27, R39 ;  /* 0x00000027001b7202 */ /* 0x000fe40000000f00 */
[----:B------:R-:W-:Y:S02]  /*1f50*/  MOV R32, R29 ;  /* 0x0000001d00207202 */ /* 0x000fe40000000f00 */
[----:B------:R-:W-:Y:S02]  /*1f60*/  MOV R12, R26 ;  /* 0x0000001a000c7202 */ /* 0x000fe40000000f00 */
[----:B------:R-:W-:-:S02]  /*1f70*/  MOV R40, R30 ;  /* 0x0000001e00287202 */ /* 0x000fc40000000f00 */
[----:B------:R-:W-:Y:S01]  /*1f80*/  MOV R28, R4 ;  /* 0x00000004001c7202 */ /* 0x000fe20000000f00 */
[----:B0-----:R-:W-:-:S05]  /*1f90*/  IMAD.WIDE R42, R9, 0x4, R42 ;  /* 0x00000004092a7825 */ /* 0x001fca00078e022a */
[----:B------:R1:W-:Y:S01]  /*1fa0*/  STG.E desc[UR6][R42.64], R3 ;  /* 0x000000032a007986 */ /* 0x0003e2000c101906 */
[----:B------:R-:W-:Y:S05]  /*1fb0*/  @!P1 BRA `(.L_x_57) ;  /* 0x0000000400209947 */ /* 0x000fea0003800000 */
[----:B-1----:R-:W0:Y:S01]  /*1fc0*/  LDS R3, [R31+0x4] ;  /* 0x000004001f037984 */ /* 0x002e220000000800 */
[----:B------:R-:W-:Y:S01]  /*1fd0*/  FADD R2, R29, R29 ;  /* 0x0000001d1d027221 */ /* 0x000fe20000000000 */
[----:B------:R-:W-:Y:S01]  /*1fe0*/  FMUL R5, R26, -R17 ;  /* 0x800000111a057220 */ /* 0x000fe20000400000 */
[----:B------:R-:W-:Y:S01]  /*1ff0*/  FMUL R9, R4, -R21 ;  /* 0x8000001504097220 */ /* 0x000fe20000400000 */
[----:B------:R-:W-:Y:S02]  /*2000*/  BSSY.RECONVERGENT B3, `(.L_x_71) ;  /* 0x0000018000037945 */ /* 0x000fe40003800200 */
[----:B------:R-:W-:Y:S01]  /*2010*/  FFMA R5, R30, R15, R5 ;  /* 0x0000000f1e057223 */ /* 0x000fe20000000005 */
[----:B0-----:R-:W-:Y:S01]  /*2020*/  FADD R2, R3, -R2 ;  /* 0x8000000203027221 */ /* 0x001fe20000000000 */
[----:B------:R-:W0:Y:S01]  /*2030*/  MUFU.RCP R12, R3 ;  /* 0x00000003000c7308 */ /* 0x000e220000001000 */
[----:B------:R-:W-:Y:S02]  /*2040*/  MOV R32, R3 ;  /* 0x0000000300207202 */ /* 0x000fe40000000f00 */
[----:B------:R-:W-:-:S04]  /*2050*/  FADD R2, R2, R39 ;  /* 0x0000002702027221 */ /* 0x000fc80000000000 */
[----:B------:R-:W-:Y:S01]  /*2060*/  FFMA R40, R2, R13, R5 ;  /* 0x0000000d02287223 */ /* 0x000fe20000000005 */
[----:B------:R-:W-:Y:S01]  /*2070*/  FADD R5, R23, R23 ;  /* 0x0000001717057221 */ /* 0x000fe20000000000 */
[----:B------:R-:W-:Y:S02]  /*2080*/  FFMA R2, R0, R19, R9 ;  /* 0x0000001300027223 */ /* 0x000fe40000000009 */
[----:B------:R-:W-:-:S04]  /*2090*/  FADD R6, R3, -R40 ;  /* 0x8000002803067221 */ /* 0x000fc80000000000 */
[----:B------:R-:W-:Y:S01]  /*20a0*/  FADD R5, R6, -R5 ;  /* 0x8000000506057221 */ /* 0x000fe20000000000 */
[----:B0-----:R-:W-:-:S03]  /*20b0*/  FFMA R9, -R3, R12, 1 ;  /* 0x3f80000003097423 */ /* 0x001fc6000000010c */
[----:B------:R-:W-:Y:S01]  /*20c0*/  FADD R5, R22, R5 ;  /* 0x0000000516057221 */ /* 0x000fe20000000000 */
[----:B------:R-:W-:-:S03]  /*20d0*/  FFMA R9, R12, R9, R12 ;  /* 0x000000090c097223 */ /* 0x000fc6000000000c */
[----:B------:R-:W-:-:S04]  /*20e0*/  FFMA R2, R5, R14, R2 ;  /* 0x0000000e05027223 */ /* 0x000fc80000000002 */
[----:B------:R-:W0:Y:S01]  /*20f0*/  FCHK P1, R2, R3 ;  /* 0x0000000302007302 */ /* 0x000e220000020000 */
[----:B------:R-:W-:Y:S01]  /*2100*/  FFMA R4, R2, R9, RZ ;  /* 0x0000000902047223 */ /* 0x000fe200000000ff */
[----:B------:R-:W-:-:S03]  /*2110*/  MOV R34, R2 ;  /* 0x0000000200227202 */ /* 0x000fc60000000f00 */
[----:B------:R-:W-:-:S04]  /*2120*/  FFMA R5, -R3, R4, R2 ;  /* 0x0000000403057223 */ /* 0x000fc80000000102 */
[----:B------:R-:W-:Y:S01]  /*2130*/  FFMA R5, R9, R5, R4 ;  /* 0x0000000509057223 */ /* 0x000fe20000000004 */
[----:B0-----:R-:W-:Y:S06]  /*2140*/  @!P1 BRA `(.L_x_72) ;  /* 0x00000000000c9947 */ /* 0x001fec0003800000 */
[----:B------:R-:W-:-:S07]  /*2150*/  MOV R20, 0x2170 ;  /* 0x0000217000147802 */ /* 0x000fce0000000f00 */
[----:B------:R-:W-:Y:S05]  /*2160*/  CALL.REL.NOINC `($__internal_1_$__cuda_sm3x_div_rn_noftz_f32_slowpath) ;  /* 0x0000000000c87944 */ /* 0x000fea0003c00000 */
[----:B------:R-:W-:-:S07]  /*2170*/  MOV R5, R2 ;  /* 0x0000000200057202 */ /* 0x000fce0000000f00 */
.L_x_72:
[----:B------:R-:W-:Y:S05]  /*2180*/  BSYNC.RECONVERGENT B3 ;  /* 0x0000000000037941 */ /* 0x000fea0003800200 */
.L_x_71:
[----:B------:R-:W-:Y:S01]  /*2190*/  FMUL R5, R5, R16 ;  /* 0x0000001005057220 */ /* 0x000fe20000400000 */
[----:B------:R-:W-:Y:S02]  /*21a0*/  ISETP.NE.AND P1, PT, R7, 0x2, PT ;  /* 0x000000020700780c */ /* 0x000fe40003f25270 */
[----:B------:R-:W-:Y:S02]  /*21b0*/  MOV R27, R29 ;  /* 0x0000001d001b7202 */ /* 0x000fe40000000f00 */
[----:B------:R3:W-:Y:S01]  /*21c0*/  STG.E desc[UR6][R42.64+0x4], R5 ;  /* 0x000004052a007986 */ /* 0x0007e2000c101906 */
[----:B------:R-:W-:Y:S02]  /*21d0*/  MOV R12, R30 ;  /* 0x0000001e000c7202 */ /* 0x000fe40000000f00 */
[----:B------:R-:W-:-:S06]  /*21e0*/  MOV R28, R0 ;  /* 0x00000000001c7202 */ /* 0x000fcc0000000f00 */
[----:B------:R-:W-:Y:S05]  /*21f0*/  @!P1 BRA `(.L_x_57) ;  /* 0x0000000000909947 */ /* 0x000fea0003800000 */
[----:B------:R-:W0:Y:S01]  /*2200*/  LDS R31, [R31+0x8] ;  /* 0x000008001f1f7984 */ /* 0x000e220000000800 */
[----:B------:R-:W-:Y:S01]  /*2210*/  FADD R2, R32, R32 ;  /* 0x0000002020027221 */ /* 0x000fe20000000000 */
[----:B------:R-:W-:Y:S01]  /*2220*/  FMUL R3, R30, -R17 ;  /* 0x800000111e037220 */ /* 0x000fe20000400000 */
[----:B---3--:R-:W-:Y:S01]  /*2230*/  FMUL R5, R0, -R21 ;  /* 0x8000001500057220 */ /* 0x008fe20000400000 */
[----:B------:R-:W-:Y:S02]  /*2240*/  BSSY.RECONVERGENT B3, `(.L_x_73) ;  /* 0x0000017000037945 */ /* 0x000fe40003800200 */
[----:B------:R-:W-:Y:S01]  /*2250*/  FFMA R3, R40, R15, R3 ;  /* 0x0000000f28037223 */ /* 0x000fe20000000003 */
[----:B------:R-:W-:Y:S01]  /*2260*/  FFMA R0, R34, R19, R5 ;  /* 0x0000001322007223 */ /* 0x000fe20000000005 */
[----:B0-----:R-:W-:Y:S01]  /*2270*/  FADD R2, R31, -R2 ;  /* 0x800000021f027221 */ /* 0x001fe20000000000 */
[----:B------:R-:W0:Y:S03]  /*2280*/  MUFU.RCP R12, R31 ;  /* 0x0000001f000c7308 */ /* 0x000e260000001000 */
[----:B------:R-:W-:-:S04]  /*2290*/  FADD R2, R29, R2 ;  /* 0x000000021d027221 */ /* 0x000fc80000000000 */
[----:B------:R-:W-:Y:S01]  /*22a0*/  FFMA R4, R2, R13, R3 ;  /* 0x0000000d02047223 */ /* 0x000fe20000000003 */
[----:B------:R-:W-:-:S03]  /*22b0*/  FADD R3, R6, R6 ;  /* 0x0000000606037221 */ /* 0x000fc60000000000 */
        /* <DEDUP_REMOVED lines=15> */
.L_x_74:
[----:B------:R-:W-:Y:S05]  /*23b0*/  BSYNC.RECONVERGENT B3 ;  /* 0x0000000000037941 */ /* 0x000fea0003800200 */
.L_x_73:
[----:B------:R-:W-:Y:S01]  /*23c0*/  FMUL R3, R2, R16 ;  /* 0x0000001002037220 */ /* 0x000fe20000400000 */
[----:B------:R-:W-:Y:S01]  /*23d0*/  MOV R27, R32 ;  /* 0x00000020001b7202 */ /* 0x000fe20000000f00 */
[----:B------:R-:W-:Y:S01]  /*23e0*/  IMAD.MOV.U32 R28, RZ, RZ, R34 ;  /* 0x000000ffff1c7224 */ /* 0x000fe200078e0022 */
[----:B------:R-:W-:Y:S02]  /*23f0*/  MOV R12, R40 ;  /* 0x00000028000c7202 */ /* 0x000fe40000000f00 */
[----:B------:R4:W-:Y:S01]  /*2400*/  STG.E desc[UR6][R42.64+0x8], R3 ;  /* 0x000008032a007986 */ /* 0x0009e2000c101906 */
[----:B------:R-:W-:Y:S02]  /*2410*/  MOV R32, R31 ;  /* 0x0000001f00207202 */ /* 0x000fe40000000f00 */
[----:B------:R-:W-:Y:S02]  /*2420*/  MOV R40, R4 ;  /* 0x0000000400287202 */ /* 0x000fe40000000f00 */
[----:B------:R-:W-:-:S07]  /*2430*/  MOV R34, R0 ;  /* 0x0000000000227202 */ /* 0x000fce0000000f00 */
.L_x_57:
[----:B------:R-:W-:Y:S05]  /*2440*/  BSYNC.RECONVERGENT B2 ;  /* 0x0000000000027941 */ /* 0x000fea0003800200 */
.L_x_56:
[----:B------:R-:W-:Y:S01]  /*2450*/  BAR.SYNC.DEFER_BLOCKING 0x0 ;  /* 0x0000000000007b1d */ /* 0x000fe20000010000 */
[----:B------:R-:W-:-:S05]  /*2460*/  IADD3 R8, PT, PT, R8, 0x1, RZ ;  /* 0x0000000108087810 */ /* 0x000fca0007ffe0ff */
[----:B------:R-:W-:Y:S05]  /*2470*/  @!P3 BRA `(.L_x_75) ;  /* 0xffffffec0018b947 */ /* 0x000fea000383ffff */
[----:B------:R-:W-:Y:S05]  /*2480*/  EXIT ;  /* 0x000000000000794d */ /* 0x000fea0003800000 */
        .weak           $__internal_1_$__cuda_sm3x_div_rn_noftz_f32_slowpath
        .type           $__internal_1_$__cuda_sm3x_div_rn_noftz_f32_slowpath,@function
        .size           $__internal_1_$__cuda_sm3x_div_rn_noftz_f32_slowpath,(.L_x_89 - $__internal_1_$__cuda_sm3x_div_rn_noftz_f32_slowpath)
$__internal_1_$__cuda_sm3x_div_rn_noftz_f32_slowpath:
[----:B------:R-:W-:Y:S01]  /*2490*/  SHF.R.U32.HI R5, RZ, 0x17, R3 ;  /* 0x00000017ff057819 */ /* 0x000fe20000011603 */
[----:B------:R-:W-:Y:S01]  /*24a0*/  BSSY.RECONVERGENT B0, `(.L_x_76) ;  /* 0x0000062000007945 */ /* 0x000fe20003800200 */
[----:B------:R-:W-:Y:S02]  /*24b0*/  SHF.R.U32.HI R36, RZ, 0x17, R2 ;  /* 0x00000017ff247819 */ /* 0x000fe40000011602 */
[----:B------:R-:W-:Y:S02]  /*24c0*/  LOP3.LUT R5, R5, 0xff, RZ, 0xc0, !PT ;  /* 0x000000ff05057812 */ /* 0x000fe400078ec0ff */
[----:B------:R-:W-:Y:S02]  /*24d0*/  LOP3.LUT R36, R36, 0xff, RZ, 0xc0, !PT ;  /* 0x000000ff24247812 */ /* 0x000fe400078ec0ff */
[----:B------:R-:W-:Y:S02]  /*24e0*/  IADD3 R37, PT, PT, R5, -0x1, RZ ;  /* 0xffffffff05257810 */ /* 0x000fe40007ffe0ff */
[----:B------:R-:W-:-:S02]  /*24f0*/  IADD3 R38, PT, PT, R36, -0x1, RZ ;  /* 0xffffffff24267810 */ /* 0x000fc40007ffe0ff */
[----:B------:R-:W-:-:S04]  /*2500*/  ISETP.GT.U32.AND P1, PT, R37, 0xfd, PT ;  /* 0x000000fd2500780c */ /* 0x000fc80003f24070 */
        /* <DEDUP_REMOVED lines=19> */
[----:B------:R-:W-:Y:S02]  /*2640*/  ISETP.GE.AND P1, PT, R38, RZ, PT ;  /* 0x000000ff2600720c */ /* 0x000fe40003f26270 */
[----:B------:R-:W-:-:S11]  /*2650*/  ISETP.GE.AND P2, PT, R37, RZ, PT ;  /* 0x000000ff2500720c */ /* 0x000fd60003f46270 */
[----:B------:R-:W-:Y:S01]  /*2660*/  @P1 MOV R24, RZ ;  /* 0x000000ff00181202 */ /* 0x000fe20000000f00 */
[----:B------:R-:W-:Y:S01]  /*2670*/  @!P1 FFMA R2, R2, 1.84467440737095516160e+19, RZ ;  /* 0x5f80000002029823 */ /* 0x000fe200000000ff */
[----:B------:R-:W-:Y:S01]  /*2680*/  @!P1 MOV R24, 0xffffffc0 ;  /* 0xffffffc000189802 */ /* 0x000fe20000000f00 */
[----:B------:R-:W-:-:S03]  /*2690*/  @!P2 FFMA R3, R3, 1.84467440737095516160e+19, RZ ;  /* 0x5f8000000303a823 */ /* 0x000fc600000000ff */
[----:B------:R-:W-:-:S07]  /*26a0*/  @!P2 IADD3 R24, PT, PT, R24, 0x40, RZ ;  /* 0x000000401818a810 */ /* 0x000fce0007ffe0ff */
.L_x_77:
[----:B------:R-:W-:Y:S01]  /*26b0*/  LEA R38, R5, 0xc0800000, 0x17 ;  /* 0xc080000005267811 */ /* 0x000fe200078eb8ff */
[----:B------:R-:W-:Y:S01]  /*26c0*/  BSSY.RECONVERGENT B1, `(.L_x_82) ;  /* 0x0000036000017945 */ /* 0x000fe20003800200 */
[----:B------:R-:W-:-:S03]  /*26d0*/  IADD3 R36, PT, PT, R36, -0x7f, RZ ;  /* 0xffffff8124247810 */ /* 0x000fc60007ffe0ff */
[----:B------:R-:W-:Y:S01]  /*26e0*/  IMAD.IADD R38, R3, 0x1, -R38 ;  /* 0x0000000103267824 */ /* 0x000fe200078e0a26 */
[C---:B------:R-:W-:Y:S01]  /*26f0*/  IADD3 R5, PT, PT, R36.reuse, 0x7f, -R5 ;  /* 0x0000007f24057810 */ /* 0x040fe20007ffe805 */
[----:B------:R-:W-:Y:S02]  /*2700*/  IMAD R2, R36, -0x800000, R2 ;  /* 0xff80000024027824 */ /* 0x000fe400078e0202 */
[----:B------:R-:W0:Y:S01]  /*2710*/  MUFU.RCP R3, R38 ;  /* 0x0000002600037308 */ /* 0x000e220000001000 */
[----:B------:R-:W-:Y:S01]  /*2720*/  FADD.FTZ R37, -R38, -RZ ;  /* 0x800000ff26257221 */ /* 0x000fe20000010100 */
[----:B------:R-:W-:-:S03]  /*2730*/  IADD3 R5, PT, PT, R5, R24, RZ ;  /* 0x0000001805057210 */ /* 0x000fc60007ffe0ff */
        /* <DEDUP_REMOVED lines=23> */
[C---:B------:R-:W-:Y:S02]  /*28b0*/  IADD3 R24, PT, PT, R36.reuse, 0x20, RZ ;  /* 0x0000002024187810 */ /* 0x040fe40007ffe0ff */
[----:B------:R-:W-:Y:S02]  /*28c0*/  ISETP.NE.AND P4, PT, R36, RZ, PT ;  /* 0x000000ff2400720c */ /* 0x000fe40003f85270 */
[----:B------:R-:W-:Y:S02]  /*28d0*/  LOP3.LUT R3, R3, 0x7fffff, RZ, 0xc0, !PT ;  /* 0x007fffff03037812 */ /* 0x000fe400078ec0ff */
[----:B------:R-:W-:Y:S02]  /*28e0*/  FSETP.NEU.FTZ.AND P1, PT, R5, R38, PT ;  /* 0x000000260500720b */ /* 0x000fe40003f3d000 */
[----:B------:R-:W-:-:S02]  /*28f0*/  LOP3.LUT R5, R3, 0x800000, RZ, 0xfc, !PT ;  /* 0x0080000003057812 */ /* 0x000fc400078efcff */
[C---:B------:R-:W-:Y:S02]  /*2900*/  ISETP.NE.AND P2, PT, R36.reuse, RZ, PT ;  /* 0x000000ff2400720c */ /* 0x040fe40003f45270 */
[----:B------:R-:W-:Y:S02]  /*2910*/  SHF.L.U32 R3, R5, R24, RZ ;  /* 0x0000001805037219 */ /* 0x000fe400000006ff */
[----:B------:R-:W-:Y:S02]  /*2920*/  IADD3 R36, PT, PT, -R36, RZ, RZ ;  /* 0x000000ff24247210 */ /* 0x000fe40007ffe1ff */
[----:B------:R-:W-:Y:S02]  /*2930*/  ISETP.NE.AND P2, PT, R3, RZ, P2 ;  /* 0x000000ff0300720c */ /* 0x000fe40001745270 */
[----:B------:R-:W-:Y:S02]  /*2940*/  SEL R24, R36, RZ, P4 ;  /* 0x000000ff24187207 */ /* 0x000fe40002000000 */
[----:B------:R-:W-:-:S02]  /*2950*/  PLOP3.LUT P1, PT, P1, P2, PT, 0xf8, 0x8f ;  /* 0x00000000008f781c */ /* 0x000fc40000f25f70 */
[----:B------:R-:W-:Y:S02]  /*2960*/  SHF.R.U32.HI R24, RZ, R24, R5 ;  /* 0x00000018ff187219 */ /* 0x000fe40000011605 */
[----:B------:R-:W-:Y:S02]  /*2970*/  SEL R36, RZ, 0x1, !P1 ;  /* 0x00000001ff247807 */ /* 0x000fe40004800000 */
[----:B------:R-:W-:-:S04]  /*2980*/  SHF.R.U32.HI R5, RZ, 0x1, R24 ;  /* 0x00000001ff057819 */ /* 0x000fc80000011618 */
[----:B------:R-:W-:-:S04]  /*2990*/  LOP3.LUT R3, R36, 0x1, R5, 0xf8, !PT ;  /* 0x0000000124037812 */ /* 0x000fc800078ef805 */
[----:B------:R-:W-:-:S04]  /*29a0*/  LOP3.LUT R24, R3, R24, RZ, 0xc0, !PT ;  /* 0x0000001803187212 */ /* 0x000fc800078ec0ff */
[----:B------:R-:W-:-:S04]  /*29b0*/  IADD3 R5, PT, PT, R5, R24, RZ ;  /* 0x0000001805057210 */ /* 0x000fc80007ffe0ff */
[----:B------:R-:W-:Y:S01]  /*29c0*/  LOP3.LUT R2, R5, R2, RZ, 0xfc, !PT ;  /* 0x0000000205027212 */ /* 0x000fe200078efcff */
[----:B------:R-:W-:Y:S06]  /*29d0*/  BRA `(.L_x_85) ;  /* 0x0000000000107947 */ /* 0x000fec0003800000 */
.L_x_84:
[----:B------:R-:W-:-:S04]  /*29e0*/  LOP3.LUT R2, R2, 0x80000000, RZ, 0xc0, !PT ;  /* 0x8000000002027812 */ /* 0x000fc800078ec0ff */
[----:B------:R-:W-:Y:S01]  /*29f0*/  LOP3.LUT R2, R2, 0x7f800000, RZ, 0xfc, !PT ;  /* 0x7f80000002027812 */ /* 0x000fe200078efcff */
[----:B------:R-:W-:Y:S06]  /*2a00*/  BRA `(.L_x_85) ;  /* 0x0000000000047947 */ /* 0x000fec0003800000 */
.L_x_83:
[----:B------:R-:W-:-:S07]  /*2a10*/  LEA R2, R5, R2, 0x17 ;  /* 0x0000000205027211 */ /* 0x000fce00078eb8ff */
.L_x_85:
[----:B------:R-:W-:Y:S05]  /*2a20*/  BSYNC.RECONVERGENT B1 ;  /* 0x0000000000017941 */ /* 0x000fea0003800200 */
.L_x_82:
[----:B------:R-:W-:Y:S05]  /*2a30*/  BRA `(.L_x_86) ;  /* 0x0000000000207947 */ /* 0x000fea0003800000 */
.L_x_81:
[----:B------:R-:W-:-:S04]  /*2a40*/  LOP3.LUT R2, R3, 0x80000000, R2, 0x48, !PT ;  /* 0x8000000003027812 */ /* 0x000fc800078e4802 */
[----:B------:R-:W-:Y:S01]  /*2a50*/  LOP3.LUT R2, R2, 0x7f800000, RZ, 0xfc, !PT ;  /* 0x7f80000002027812 */ /* 0x000fe200078efcff */
[----:B------:R-:W-:Y:S06]  /*2a60*/  BRA `(.L_x_86) ;  /* 0x0000000000147947 */ /* 0x000fec0003800000 */
.L_x_80:
[----:B------:R-:W-:Y:S01]  /*2a70*/  LOP3.LUT R2, R3, 0x80000000, R2, 0x48, !PT ;  /* 0x8000000003027812 */ /* 0x000fe200078e4802 */
[----:B------:R-:W-:Y:S06]  /*2a80*/  BRA `(.L_x_86) ;  /* 0x00000000000c7947 */ /* 0x000fec0003800000 */
.L_x_79:
[----:B------:R-:W0:Y:S01]  /*2a90*/  MUFU.RSQ R2, -QNAN ;  /* 0xffc0000000027908 */ /* 0x000e220000001400 */
[----:B------:R-:W-:Y:S05]  /*2aa0*/  BRA `(.L_x_86) ;  /* 0x0000000000047947 */ /* 0x000fea0003800000 */
.L_x_78:
[----:B------:R-:W-:-:S07]  /*2ab0*/  FADD.FTZ R2, R2, R3 ;  /* 0x0000000302027221 */ /* 0x000fce0000010000 */
.L_x_86:
[----:B------:R-:W-:Y:S05]  /*2ac0*/  BSYNC.RECONVERGENT B0 ;  /* 0x0000000000007941 */ /* 0x000fea0003800200 */
.L_x_76:
[----:B------:R-:W-:Y:S01]  /*2ad0*/  HFMA2 R37, -RZ, RZ, 0, 0 ;  /* 0x00000000ff257431 */ /* 0x000fe200000001ff */
[----:B------:R-:W-:-:S04]  /*2ae0*/  MOV R36, R20 ;  /* 0x0000001400247202 */ /* 0x000fc80000000f00 */
[----:B0-----:R-:W-:Y:S05]  /*2af0*/  RET.REL.NODEC R36 `(dec_osc_batch_f32) ;  /* 0xffffffd424407950 */ /* 0x001fea0003c3ffff */
.L_x_87:
        /* <DEDUP_REMOVED lines=16> */
.L_x_89:


//--------------------- .nv.shared.reserved.0     --------------------------
	.section	.nv.shared.reserved.0,"aw",@nobits
	.weak		__nv_reservedSMEM_offset_0_alias
	.size		__nv_reservedSMEM_offset_0_alias, 0, 64
	.other		__nv_reservedSMEM_offset_0_alias,@"STO_CUDA_RESERVED_SHARED STV_DEFAULT"
__nv_reservedSMEM_offset_0_alias:
	.zero		0
	.zero		64


//--------------------- .nv.shared.dec_osc_batch_f32 --------------------------
	.section	.nv.shared.dec_osc_batch_f32,"aw",@nobits
	.sectionflags	@""
	.align	4
.nv.shared.dec_osc_batch_f32:
	.zero		9216


//--------------------- .nv.constant0.dec_osc_many_series_one_param_time_major_f32 --------------------------
	.section	.nv.constant0.dec_osc_many_series_one_param_time_major_f32,"a",@progbits
	.sectionflags	@""
	.align	4
.nv.constant0.dec_osc_many_series_one_param_time_major_f32:
	.zero		936


//--------------------- .nv.constant0.dec_osc_batch_f32 --------------------------
	.section	.nv.constant0.dec_osc_batch_f32,"a",@progbits
	.sectionflags	@""
	.align	4
.nv.constant0.dec_osc_batch_f32:
	.zero		944


//--------------------- SYMBOLS --------------------------

	.type		.nv.reservedSmem.offset0,@object
	.size		.nv.reservedSmem.offset0,0x4
	.type		.nv.reservedSmem.cap,@object
	.size		.nv.reservedSmem.cap,0x4
